// auto-generated by cutlass_sweep.gemm — config: {"arch": "sm_100", "cluster_m": 2, "cluster_n": 1, "dtype": "tf32", "dtype_b": "tf32", "layout": "nt", "stages": 0, "tile_k": 128, "tile_m": 64, "tile_n": 128}
#include "cutlass/cutlass.h"
#include "cutlass/gemm/collective/collective_builder.hpp"
#include "cutlass/gemm/device/gemm_universal_adapter.h"
#include "cutlass/gemm/kernel/gemm_universal.hpp"
#include "cutlass/epilogue/collective/collective_builder.hpp"

using ElemA = cutlass::tfloat32_t;
using ElemB = cutlass::tfloat32_t;
using ElemCD = cutlass::tfloat32_t;
using Acc  = float;
using TileShape    = cute::Shape<cute::_64, cute::_128, cute::_128>;
using ClusterShape = cute::Shape<cute::_2, cute::_1, cute::_1>;

using CollectiveEpilogue = typename cutlass::epilogue::collective::CollectiveBuilder<
    cutlass::arch::Sm100, cutlass::arch::OpClassTensorOp,
    TileShape, ClusterShape,
    cutlass::epilogue::collective::EpilogueTileAuto,
    Acc, Acc,
    ElemCD, cutlass::layout::RowMajor, 128 / cutlass::sizeof_bits<ElemCD>::value,
    ElemCD, cutlass::layout::RowMajor, 128 / cutlass::sizeof_bits<ElemCD>::value,
    cutlass::epilogue::collective::EpilogueScheduleAuto
  >::CollectiveOp;

using CollectiveMainloop = typename cutlass::gemm::collective::CollectiveBuilder<
    cutlass::arch::Sm100, cutlass::arch::OpClassTensorOp,
    ElemA, cutlass::layout::RowMajor, 128 / cutlass::sizeof_bits<ElemA>::value,
    ElemB, cutlass::layout::ColumnMajor, 128 / cutlass::sizeof_bits<ElemB>::value,
    Acc,
    TileShape, ClusterShape,
    cutlass::gemm::collective::StageCountAutoCarveout<static_cast<int>(sizeof(typename CollectiveEpilogue::SharedStorage))>,
    cutlass::gemm::collective::KernelScheduleAuto
  >::CollectiveOp;

using GemmKernel = cutlass::gemm::kernel::GemmUniversal<
    cute::Shape<int,int,int,int>,
    CollectiveMainloop,
    CollectiveEpilogue
>;
using Gemm = cutlass::gemm::device::GemmUniversalAdapter<GemmKernel>;

// Force the device kernel symbol into the cubin without needing a host main.
auto* _anchor = &cutlass::device_kernel<GemmKernel>;


// ===== COMPILED SASS (sm_100a) =====

	.target	sm_100a

	.elftype	@"ET_EXEC"


//--------------------- .note.nv.tkinfo           --------------------------
	.section	.note.nv.tkinfo,"",@"SHT_NOTE"
	.sectionflags	@"SHF_NOTE_NV_TKINFO"
	.tkinfo
        /*0018*/ 	.word	0x00000002
        /*0030*/ 	.string	""
        /*0030*/ 	.string	"ptxas"
        /*0030*/ 	.string	"Cuda compilation tools, release 13.0, V13.0.88"
        /*0030*/ 	.string	"Build cuda_13.0.r13.0/compiler.36424714_0"
        /*0030*/ 	.string	"-arch sm_100a -m 64 "



//--------------------- .note.nv.cuinfo           --------------------------
	.section	.note.nv.cuinfo,"",@"SHT_NOTE"
	.sectionflags	@"SHF_NOTE_NV_CUINFO"
        /*0018*/ 	.short	0x0002
        /*001a*/ 	.short	0x0064
        /*001c*/ 	.short	0x0082
	.zero		2


//--------------------- .nv.info                  --------------------------
	.section	.nv.info,"",@"SHT_CUDA_INFO"
	.align	4


	//----- nvinfo : EIATTR_REGCOUNT
	.align		4
        /*0000*/ 	.byte	0x04, 0x2f
        /*0002*/ 	.short	(.L_19 - .L_18)
	.align		4
.L_18:
        /*0004*/ 	.word	index@(_ZN7cutlass13device_kernelINS_4gemm6kernel13GemmUniversalIN4cute5tupleIJiiiiEEENS1_10collective13CollectiveMmaINS1_35MainloopSm100TmaUmmaWarpSpecializedILi2ELi2ELi4ENS5_IJNS4_1CILi2EEENSA_ILi1EEESC_EEEEENS5_IJNSA_ILi64EEENSA_ILi128EEESG_EEENS_10tfloat32_tENS5_IJlSC_lEEESI_SJ_NS4_8TiledMMAINS4_8MMA_AtomIJNS4_17SM100_MMA_TF32_SSISI_SI_fLi64ELi128ELNS4_4UMMA5MajorE0ELSO_0ELNSN_7ScaleInE0ELSP_0EEEEEENS4_6LayoutINS5_IJSC_SC_SC_EEENS5_IJNSA_ILi0EEESU_SU_EEEEENS5_IJNS4_10UnderscoreESX_SX_EEEEENS4_13SM90_TMA_LOADENS4_14ComposedLayoutINS4_7SwizzleILi3ELi4ELi3EEENS4_18smem_ptr_flag_bitsILi32EEENSS_INS5_IJNSA_ILi8EEENSA_ILi32EEEEEENS5_IJS17_SC_EEEEEEEvNS4_8identityENS4_23SM90_TMA_LOAD_MULTICASTES1B_vS1C_EENS_8epilogue10collective18CollectiveEpilogueINS1F_23Sm100TmaWarpSpecializedILi4ELi2ELi16ELb1ELb0EEEJSH_NS5_IJNSS_ISF_SC_EENSS_IS17_SC_EEEEESI_SJ_SI_SJ_NS1F_6fusion15FusionCallbacksIS1J_NS1N_17LinearCombinationISI_fSI_fLNS_15FloatRoundStyleE2EEESH_S1M_JEEENS4_5SM1004TMEM4LOAD26SM100_TMEM_LOAD_16dp128b8xES10_S1B_NS4_17SM75_U32x4_LDSM_NENS4_14SM90_TMA_STOREES1B_NS4_17SM90_U32x4_STSM_NENS4_39AutoVectorizingCopyWithAssumedAlignmentILi128EEEEEEvvEEEEvNT_6ParamsE)
        /*0008*/ 	.word	0x00000050


	//----- nvinfo : EIATTR_FRAME_SIZE
	.align		4
.L_19:
        /*000c*/ 	.byte	0x04, 0x11
        /*000e*/ 	.short	(.L_21 - .L_20)
	.align		4
.L_20:
        /*0010*/ 	.word	index@($__internal_2_$__cuda_sm10x_tcgen05_guardrail_trap_unallocated_columns_being_dealloced)
        /*0014*/ 	.word	0x00000000


	//----- nvinfo : EIATTR_FRAME_SIZE
	.align		4
.L_21:
        /*0018*/ 	.byte	0x04, 0x11
        /*001a*/ 	.short	(.L_23 - .L_22)
	.align		4
.L_22:
        /*001c*/ 	.word	index@($__internal_1_$__cuda_sm10x_tcgen05_guardrail_trap_phase_invalid_during_alloc)
        /*0020*/ 	.word	0x00000000


	//----- nvinfo : EIATTR_FRAME_SIZE
	.align		4
.L_23:
        /*0024*/ 	.byte	0x04, 0x11
        /*0026*/ 	.short	(.L_25 - .L_24)
	.align		4
.L_24:
        /*0028*/ 	.word	index@($__internal_0_$__cuda_sm10x_tcgen05_guardrail_trap_col_being_dealloced_not_returned_by_alloc)
        /*002c*/ 	.word	0x00000000


	//----- nvinfo : EIATTR_FRAME_SIZE
	.align		4
.L_25:
        /*0030*/ 	.byte	0x04, 0x11
        /*0032*/ 	.short	(.L_27 - .L_26)
	.align		4
.L_26:
        /*0034*/ 	.word	index@(_ZN7cutlass13device_kernelINS_4gemm6kernel13GemmUniversalIN4cute5tupleIJiiiiEEENS1_10collective13CollectiveMmaINS1_35MainloopSm100TmaUmmaWarpSpecializedILi2ELi2ELi4ENS5_IJNS4_1CILi2EEENSA_ILi1EEESC_EEEEENS5_IJNSA_ILi64EEENSA_ILi128EEESG_EEENS_10tfloat32_tENS5_IJlSC_lEEESI_SJ_NS4_8TiledMMAINS4_8MMA_AtomIJNS4_17SM100_MMA_TF32_SSISI_SI_fLi64ELi128ELNS4_4UMMA5MajorE0ELSO_0ELNSN_7ScaleInE0ELSP_0EEEEEENS4_6LayoutINS5_IJSC_SC_SC_EEENS5_IJNSA_ILi0EEESU_SU_EEEEENS5_IJNS4_10UnderscoreESX_SX_EEEEENS4_13SM90_TMA_LOADENS4_14ComposedLayoutINS4_7SwizzleILi3ELi4ELi3EEENS4_18smem_ptr_flag_bitsILi32EEENSS_INS5_IJNSA_ILi8EEENSA_ILi32EEEEEENS5_IJS17_SC_EEEEEEEvNS4_8identityENS4_23SM90_TMA_LOAD_MULTICASTES1B_vS1C_EENS_8epilogue10collective18CollectiveEpilogueINS1F_23Sm100TmaWarpSpecializedILi4ELi2ELi16ELb1ELb0EEEJSH_NS5_IJNSS_ISF_SC_EENSS_IS17_SC_EEEEESI_SJ_SI_SJ_NS1F_6fusion15FusionCallbacksIS1J_NS1N_17LinearCombinationISI_fSI_fLNS_15FloatRoundStyleE2EEESH_S1M_JEEENS4_5SM1004TMEM4LOAD26SM100_TMEM_LOAD_16dp128b8xES10_S1B_NS4_17SM75_U32x4_LDSM_NENS4_14SM90_TMA_STOREES1B_NS4_17SM90_U32x4_STSM_NENS4_39AutoVectorizingCopyWithAssumedAlignmentILi128EEEEEEvvEEEEvNT_6ParamsE)
        /*0038*/ 	.word	0x00000000


	//----- nvinfo : EIATTR_MIN_STACK_SIZE
	.align		4
.L_27:
        /*003c*/ 	.byte	0x04, 0x12
        /*003e*/ 	.short	(.L_29 - .L_28)
	.align		4
.L_28:
        /*0040*/ 	.word	index@(_ZN7cutlass13device_kernelINS_4gemm6kernel13GemmUniversalIN4cute5tupleIJiiiiEEENS1_10collective13CollectiveMmaINS1_35MainloopSm100TmaUmmaWarpSpecializedILi2ELi2ELi4ENS5_IJNS4_1CILi2EEENSA_ILi1EEESC_EEEEENS5_IJNSA_ILi64EEENSA_ILi128EEESG_EEENS_10tfloat32_tENS5_IJlSC_lEEESI_SJ_NS4_8TiledMMAINS4_8MMA_AtomIJNS4_17SM100_MMA_TF32_SSISI_SI_fLi64ELi128ELNS4_4UMMA5MajorE0ELSO_0ELNSN_7ScaleInE0ELSP_0EEEEEENS4_6LayoutINS5_IJSC_SC_SC_EEENS5_IJNSA_ILi0EEESU_SU_EEEEENS5_IJNS4_10UnderscoreESX_SX_EEEEENS4_13SM90_TMA_LOADENS4_14ComposedLayoutINS4_7SwizzleILi3ELi4ELi3EEENS4_18smem_ptr_flag_bitsILi32EEENSS_INS5_IJNSA_ILi8EEENSA_ILi32EEEEEENS5_IJS17_SC_EEEEEEEvNS4_8identityENS4_23SM90_TMA_LOAD_MULTICASTES1B_vS1C_EENS_8epilogue10collective18CollectiveEpilogueINS1F_23Sm100TmaWarpSpecializedILi4ELi2ELi16ELb1ELb0EEEJSH_NS5_IJNSS_ISF_SC_EENSS_IS17_SC_EEEEESI_SJ_SI_SJ_NS1F_6fusion15FusionCallbacksIS1J_NS1N_17LinearCombinationISI_fSI_fLNS_15FloatRoundStyleE2EEESH_S1M_JEEENS4_5SM1004TMEM4LOAD26SM100_TMEM_LOAD_16dp128b8xES10_S1B_NS4_17SM75_U32x4_LDSM_NENS4_14SM90_TMA_STOREES1B_NS4_17SM90_U32x4_STSM_NENS4_39AutoVectorizingCopyWithAssumedAlignmentILi128EEEEEEvvEEEEvNT_6ParamsE)
        /*0044*/ 	.word	0x00000000
.L_29:


//--------------------- .nv.compat                --------------------------
	.section	.nv.compat,"",@"SHT_CUDA_COMPAT_INFO"
	.align	4
        /*0000*/ 	.byte	0x02, 0x09, 0x01, 0x00, 0x02, 0x02, 0x02, 0x00, 0x02, 0x05, 0x05, 0x00, 0x03, 0x07, 0x01, 0x01
        /*0010*/ 	.byte	0x02, 0x03, 0x01, 0x00, 0x02, 0x06, 0x01, 0x00, 0x04, 0x0b, 0x08, 0x00, 0x09, 0x00, 0x00, 0x00
        /*0020*/ 	.byte	0x00, 0x00, 0x00, 0x00


//--------------------- .nv.info._ZN7cutlass13device_kernelINS_4gemm6kernel13GemmUniversalIN4cute5tupleIJiiiiEEENS1_10collective13CollectiveMmaINS1_35MainloopSm100TmaUmmaWarpSpecializedILi2ELi2ELi4ENS5_IJNS4_1CILi2EEENSA_ILi1EEESC_EEEEENS5_IJNSA_ILi64EEENSA_ILi128EEESG_EEENS_10tfloat32_tENS5_IJlSC_lEEESI_SJ_NS4_8TiledMMAINS4_8MMA_AtomIJNS4_17SM100_MMA_TF32_SSISI_SI_fLi64ELi128ELNS4_4UMMA5MajorE0ELSO_0ELNSN_7ScaleInE0ELSP_0EEEEEENS4_6LayoutINS5_IJSC_SC_SC_EEENS5_IJNSA_ILi0EEESU_SU_EEEEENS5_IJNS4_10UnderscoreESX_SX_EEEEENS4_13SM90_TMA_LOADENS4_14ComposedLayoutINS4_7SwizzleILi3ELi4ELi3EEENS4_18smem_ptr_flag_bitsILi32EEENSS_INS5_IJNSA_ILi8EEENSA_ILi32EEEEEENS5_IJS17_SC_EEEEEEEvNS4_8identityENS4_23SM90_TMA_LOAD_MULTICASTES1B_vS1C_EENS_8epilogue10collective18CollectiveEpilogueINS1F_23Sm100TmaWarpSpecializedILi4ELi2ELi16ELb1ELb0EEEJSH_NS5_IJNSS_ISF_SC_EENSS_IS17_SC_EEEEESI_SJ_SI_SJ_NS1F_6fusion15FusionCallbacksIS1J_NS1N_17LinearCombinationISI_fSI_fLNS_15FloatRoundStyleE2EEESH_S1M_JEEENS4_5SM1004TMEM4LOAD26SM100_TMEM_LOAD_16dp128b8xES10_S1B_NS4_17SM75_U32x4_LDSM_NENS4_14SM90_TMA_STOREES1B_NS4_17SM90_U32x4_STSM_NENS4_39AutoVectorizingCopyWithAssumedAlignmentILi128EEEEEEvvEEEEvNT_6ParamsE --------------------------
	.section	.nv.info._ZN7cutlass13device_kernelINS_4gemm6kernel13GemmUniversalIN4cute5tupleIJiiiiEEENS1_10collective13CollectiveMmaINS1_35MainloopSm100TmaUmmaWarpSpecializedILi2ELi2ELi4ENS5_IJNS4_1CILi2EEENSA_ILi1EEESC_EEEEENS5_IJNSA_ILi64EEENSA_ILi128EEESG_EEENS_10tfloat32_tENS5_IJlSC_lEEESI_SJ_NS4_8TiledMMAINS4_8MMA_AtomIJNS4_17SM100_MMA_TF32_SSISI_SI_fLi64ELi128ELNS4_4UMMA5MajorE0ELSO_0ELNSN_7ScaleInE0ELSP_0EEEEEENS4_6LayoutINS5_IJSC_SC_SC_EEENS5_IJNSA_ILi0EEESU_SU_EEEEENS5_IJNS4_10UnderscoreESX_SX_EEEEENS4_13SM90_TMA_LOADENS4_14ComposedLayoutINS4_7SwizzleILi3ELi4ELi3EEENS4_18smem_ptr_flag_bitsILi32EEENSS_INS5_IJNSA_ILi8EEENSA_ILi32EEEEEENS5_IJS17_SC_EEEEEEEvNS4_8identityENS4_23SM90_TMA_LOAD_MULTICASTES1B_vS1C_EENS_8epilogue10collective18CollectiveEpilogueINS1F_23Sm100TmaWarpSpecializedILi4ELi2ELi16ELb1ELb0EEEJSH_NS5_IJNSS_ISF_SC_EENSS_IS17_SC_EEEEESI_SJ_SI_SJ_NS1F_6fusion15FusionCallbacksIS1J_NS1N_17LinearCombinationISI_fSI_fLNS_15FloatRoundStyleE2EEESH_S1M_JEEENS4_5SM1004TMEM4LOAD26SM100_TMEM_LOAD_16dp128b8xES10_S1B_NS4_17SM75_U32x4_LDSM_NENS4_14SM90_TMA_STOREES1B_NS4_17SM90_U32x4_STSM_NENS4_39AutoVectorizingCopyWithAssumedAlignmentILi128EEEEEEvvEEEEvNT_6ParamsE,"",@"SHT_CUDA_INFO"
	.sectionflags	@""
	.align	4


	//----- nvinfo : EIATTR_CUDA_API_VERSION
	.align		4
        /*0000*/ 	.byte	0x04, 0x37
        /*0002*/ 	.short	(.L_31 - .L_30)
.L_30:
        /*0004*/ 	.word	0x00000082


	//----- nvinfo : EIATTR_KPARAM_INFO
	.align		4
.L_31:
        /*0008*/ 	.byte	0x04, 0x17
        /*000a*/ 	.short	(.L_33 - .L_32)
.L_32:
        /*000c*/ 	.word	0x00000000
        /*0010*/ 	.short	0x0000
        /*0012*/ 	.short	0x0000
        /*0014*/ 	.byte	0x00, 0xf0, 0x01, 0x20


	//----- nvinfo : EIATTR_AT_ENTRY_FRAGMENTS
	.align		4
.L_33:
        /*0018*/ 	.byte	0x04, 0x4f
        /*001a*/ 	.short	(.L_35 - .L_34)


	//   ....[0]....
.L_34:
        /*001c*/ 	.word	0x00000006


	//----- nvinfo : EIATTR_RESERVED_SMEM_USED
	.align		4
.L_35:
        /*0020*/ 	.byte	0x01, 0x41
	.zero		2


	//----- nvinfo : EIATTR_SPARSE_MMA_MASK
	.align		4
        /*0024*/ 	.byte	0x03, 0x50
        /*0026*/ 	.short	0x0000


	//----- nvinfo : EIATTR_TCGEN05_1CTA_USED
	.align		4
        /*0028*/ 	.byte	0x01, 0x51
	.zero		2


	//----- nvinfo : EIATTR_MAXREG_COUNT
	.align		4
        /*002c*/ 	.byte	0x03, 0x1b
        /*002e*/ 	.short	0x00ff


	//----- nvinfo : EIATTR_NUM_BARRIERS
	.align		4
        /*0030*/ 	.byte	0x02, 0x4c
        /*0032*/ 	.byte	0x07
	.zero		1


	//----- nvinfo : EIATTR_EXTERNS
	.align		4
        /*0034*/ 	.byte	0x04, 0x0f
        /*0036*/ 	.short	(.L_37 - .L_36)


	//   ....[0]....
	.align		4
.L_36:
        /*0038*/ 	.word	index@(__assertfail)


	//----- nvinfo : EIATTR_MERCURY_ISA_VERSION
	.align		4
.L_37:
        /*003c*/ 	.byte	0x03, 0x5f
        /*003e*/ 	.short	0x0101


	//----- nvinfo : EIATTR_INT_WARP_WIDE_INSTR_OFFSETS
	.align		4
        /*0040*/ 	.byte	0x04, 0x31
        /*0042*/ 	.short	(.L_39 - .L_38)


	//   ....[0]....
.L_38:
        /*0044*/ 	.word	0x000044d0


	//   ....[1]....
        /*0048*/ 	.word	0x00004500


	//   ....[2]....
        /*004c*/ 	.word	0x00004520


	//   ....[3]....
        /*0050*/ 	.word	0x000050f0


	//   ....[4]....
        /*0054*/ 	.word	0x00005150


	//   ....[5]....
        /*0058*/ 	.word	0x00005250


	//   ....[6]....
        /*005c*/ 	.word	0x000052d0


	//   ....[7]....
        /*0060*/ 	.word	0x000053d0


	//   ....[8]....
        /*0064*/ 	.word	0x00005460


	//   ....[9]....
        /*0068*/ 	.word	0x00005560


	//   ....[10]....
        /*006c*/ 	.word	0x00005610


	//----- nvinfo : EIATTR_COOP_GROUP_MASK_REGIDS
	.align		4
.L_39:
        /*0070*/ 	.byte	0x04, 0x29
        /*0072*/ 	.short	(.L_41 - .L_40)


	//   ....[0]....
.L_40:
        /*0074*/ 	.word	0xffffffff


	//   ....[1]....
        /*0078*/ 	.word	0xffffffff


	//   ....[2]....
        /*007c*/ 	.word	0xffffffff


	//   ....[3]....
        /*0080*/ 	.word	0xffffffff


	//   ....[4]....
        /*0084*/ 	.word	0xffffffff


	//   ....[5]....
        /*0088*/ 	.word	0xffffffff


	//   ....[6]....
        /*008c*/ 	.word	0xffffffff


	//   ....[7]....
        /*0090*/ 	.word	0xffffffff


	//   ....[8]....
        /*0094*/ 	.word	0xffffffff


	//   ....[9]....
        /*0098*/ 	.word	0xffffffff


	//   ....[10]....
        /*009c*/ 	.word	0xffffffff


	//   ....[11]....
        /*00a0*/ 	.word	0xffffffff


	//   ....[12]....
        /*00a4*/ 	.word	0xffffffff


	//   ....[13]....
        /*00a8*/ 	.word	0xffffffff


	//----- nvinfo : EIATTR_COOP_GROUP_INSTR_OFFSETS
	.align		4
.L_41:
        /*00ac*/ 	.byte	0x04, 0x28
        /*00ae*/ 	.short	(.L_43 - .L_42)


	//   ....[0]....
.L_42:
        /*00b0*/ 	.word	0x00000080


	//   ....[1]....
        /*00b4*/ 	.word	0x000004e0


	//   ....[2]....
        /*00b8*/ 	.word	0x00000640


	//   ....[3]....
        /*00bc*/ 	.word	0x000007e0


	//   ....[4]....
        /*00c0*/ 	.word	0x000008e0


	//   ....[5]....
        /*00c4*/ 	.word	0x00000a50


	//   ....[6]....
        /*00c8*/ 	.word	0x00000bf0


	//   ....[7]....
        /*00cc*/ 	.word	0x00000da0


	//   ....[8]....
        /*00d0*/ 	.word	0x00002460


	//   ....[9]....
        /*00d4*/ 	.word	0x00003200


	//   ....[10]....
        /*00d8*/ 	.word	0x00003410


	//   ....[11]....
        /*00dc*/ 	.word	0x00003440


	//   ....[12]....
        /*00e0*/ 	.word	0x000043a0


	//   ....[13]....
        /*00e4*/ 	.word	0x000045e0


	//----- nvinfo : EIATTR_VRC_CTA_INIT_COUNT
	.align		4
.L_43:
        /*00e8*/ 	.byte	0x02, 0x4a
        /*00ea*/ 	.byte	0x80
	.zero		1


	//----- nvinfo : EIATTR_SYSCALL_OFFSETS
	.align		4
        /*00ec*/ 	.byte	0x04, 0x46
        /*00ee*/ 	.short	(.L_45 - .L_44)


	//   ....[0]....
.L_44:
        /*00f0*/ 	.word	0x000062c0


	//   ....[1]....
        /*00f4*/ 	.word	0x000063b0


	//   ....[2]....
        /*00f8*/ 	.word	0x00006c40


	//   ....[3]....
        /*00fc*/ 	.word	0x00007600


	//   ....[4]....
        /*0100*/ 	.word	0x00007f70


	//   ....[5]....
        /*0104*/ 	.word	0x000088e0


	//----- nvinfo : EIATTR_MBARRIER_INSTR_OFFSETS
	.align		4
.L_45:
        /*0108*/ 	.byte	0x04, 0x39
        /*010a*/ 	.short	(.L_47 - .L_46)


	//   ....[0]....
.L_46:
        /*010c*/ 	.word	0x000005f0
        /*0110*/ 	.word	0x000000ff
        /*0114*/ 	.word	0x00000000
        /*0118*/ 	.short	0x0100
        /*011a*/ 	.byte	0x04
	.zero		1


	//   ....[1]....
        /*011c*/ 	.word	0x00000600
        /*0120*/ 	.word	0x000000ff
        /*0124*/ 	.word	0x00000010
        /*0128*/ 	.short	0x0100
        /*012a*/ 	.byte	0x04
	.zero		1


	//   ....[2]....
        /*012c*/ 	.word	0x00000610
        /*0130*/ 	.word	0x000000ff
        /*0134*/ 	.word	0x00000008
        /*0138*/ 	.short	0x0100
        /*013a*/ 	.byte	0x04
	.zero		1


	//   ....[3]....
        /*013c*/ 	.word	0x00000620
        /*0140*/ 	.word	0x000000ff
        /*0144*/ 	.word	0x00000018
        /*0148*/ 	.short	0x0100
        /*014a*/ 	.byte	0x04
	.zero		1


	//   ....[4]....
        /*014c*/ 	.word	0x00000750
        /*0150*/ 	.word	0x000000ff
        /*0154*/ 	.word	0x00000020
        /*0158*/ 	.short	0x0100
        /*015a*/ 	.byte	0x04
	.zero		1


	//   ....[5]....
        /*015c*/ 	.word	0x00000760
        /*0160*/ 	.word	0x000000ff
        /*0164*/ 	.word	0x00000040
        /*0168*/ 	.short	0x0100
        /*016a*/ 	.byte	0x04
	.zero		1


	//   ....[6]....
        /*016c*/ 	.word	0x00000770
        /*0170*/ 	.word	0x000000ff
        /*0174*/ 	.word	0x00000028
        /*0178*/ 	.short	0x0100
        /*017a*/ 	.byte	0x04
	.zero		1


	//   ....[7]....
        /*017c*/ 	.word	0x00000780
        /*0180*/ 	.word	0x000000ff
        /*0184*/ 	.word	0x00000048
        /*0188*/ 	.short	0x0100
        /*018a*/ 	.byte	0x04
	.zero		1


	//   ....[8]....
        /*018c*/ 	.word	0x00000790
        /*0190*/ 	.word	0x000000ff
        /*0194*/ 	.word	0x00000030
        /*0198*/ 	.short	0x0100
        /*019a*/ 	.byte	0x04
	.zero		1


	//   ....[9]....
        /*019c*/ 	.word	0x000007a0
        /*01a0*/ 	.word	0x000000ff
        /*01a4*/ 	.word	0x00000050
        /*01a8*/ 	.short	0x0100
        /*01aa*/ 	.byte	0x04
	.zero		1


	//   ....[10]....
        /*01ac*/ 	.word	0x000007b0
        /*01b0*/ 	.word	0x000000ff
        /*01b4*/ 	.word	0x00000038
        /*01b8*/ 	.short	0x0100
        /*01ba*/ 	.byte	0x04
	.zero		1


	//   ....[11]....
        /*01bc*/ 	.word	0x000007c0
        /*01c0*/ 	.word	0x000000ff
        /*01c4*/ 	.word	0x00000058
        /*01c8*/ 	.short	0x0100
        /*01ca*/ 	.byte	0x04
	.zero		1


	//   ....[12]....
        /*01cc*/ 	.word	0x000008b0
        /*01d0*/ 	.word	0x000000ff
        /*01d4*/ 	.word	0x00000060
        /*01d8*/ 	.short	0x0100
        /*01da*/ 	.byte	0x06
	.zero		1


	//   ....[13]....
        /*01dc*/ 	.word	0x000008c0
        /*01e0*/ 	.word	0x000000ff
        /*01e4*/ 	.word	0x00000068
        /*01e8*/ 	.short	0x0100
        /*01ea*/ 	.byte	0x06
	.zero		1


	//   ....[14]....
        /*01ec*/ 	.word	0x00000a00
        /*01f0*/ 	.word	0x000000ff
        /*01f4*/ 	.word	0x00000070
        /*01f8*/ 	.short	0x0100
        /*01fa*/ 	.byte	0x06
	.zero		1


	//   ....[15]....
        /*01fc*/ 	.word	0x00000a10
        /*0200*/ 	.word	0x000000ff
        /*0204*/ 	.word	0x00000080
        /*0208*/ 	.short	0x0100
        /*020a*/ 	.byte	0x06
	.zero		1


	//   ....[16]....
        /*020c*/ 	.word	0x00000a20
        /*0210*/ 	.word	0x000000ff
        /*0214*/ 	.word	0x00000078
        /*0218*/ 	.short	0x0100
        /*021a*/ 	.byte	0x06
	.zero		1


	//   ....[17]....
        /*021c*/ 	.word	0x00000a30
        /*0220*/ 	.word	0x000000ff
        /*0224*/ 	.word	0x00000088
        /*0228*/ 	.short	0x0100
        /*022a*/ 	.byte	0x06
	.zero		1


	//   ....[18]....
        /*022c*/ 	.word	0x00000b60
        /*0230*/ 	.word	0x000000ff
        /*0234*/ 	.word	0x00000090
        /*0238*/ 	.short	0x0100
        /*023a*/ 	.byte	0x04
	.zero		1


	//   ....[19]....
        /*023c*/ 	.word	0x00000b70
        /*0240*/ 	.word	0x000000ff
        /*0244*/ 	.word	0x000000b0
        /*0248*/ 	.short	0x0100
        /*024a*/ 	.byte	0x04
	.zero		1


	//   ....[20]....
        /*024c*/ 	.word	0x00000b80
        /*0250*/ 	.word	0x000000ff
        /*0254*/ 	.word	0x00000098
        /*0258*/ 	.short	0x0100
        /*025a*/ 	.byte	0x04
	.zero		1


	//   ....[21]....
        /*025c*/ 	.word	0x00000b90
        /*0260*/ 	.word	0x000000ff
        /*0264*/ 	.word	0x000000b8
        /*0268*/ 	.short	0x0100
        /*026a*/ 	.byte	0x04
	.zero		1


	//   ....[22]....
        /*026c*/ 	.word	0x00000ba0
        /*0270*/ 	.word	0x000000ff
        /*0274*/ 	.word	0x000000a0
        /*0278*/ 	.short	0x0100
        /*027a*/ 	.byte	0x04
	.zero		1


	//   ....[23]....
        /*027c*/ 	.word	0x00000bb0
        /*0280*/ 	.word	0x000000ff
        /*0284*/ 	.word	0x000000c0
        /*0288*/ 	.short	0x0100
        /*028a*/ 	.byte	0x04
	.zero		1


	//   ....[24]....
        /*028c*/ 	.word	0x00000bc0
        /*0290*/ 	.word	0x000000ff
        /*0294*/ 	.word	0x000000a8
        /*0298*/ 	.short	0x0100
        /*029a*/ 	.byte	0x04
	.zero		1


	//   ....[25]....
        /*029c*/ 	.word	0x00000bd0
        /*02a0*/ 	.word	0x000000ff
        /*02a4*/ 	.word	0x000000c8
        /*02a8*/ 	.short	0x0100
        /*02aa*/ 	.byte	0x04
	.zero		1


	//   ....[26]....
        /*02ac*/ 	.word	0x00000cc0
        /*02b0*/ 	.word	0x000000ff
        /*02b4*/ 	.word	0x000000d0
        /*02b8*/ 	.short	0x0100
        /*02ba*/ 	.byte	0x04
	.zero		1


	//   ....[27]....
        /*02bc*/ 	.word	0x00000cd0
        /*02c0*/ 	.word	0x000000ff
        /*02c4*/ 	.word	0x000000e0
        /*02c8*/ 	.short	0x0100
        /*02ca*/ 	.byte	0x04
	.zero		1


	//   ....[28]....
        /*02cc*/ 	.word	0x00000ce0
        /*02d0*/ 	.word	0x000000ff
        /*02d4*/ 	.word	0x000000d8
        /*02d8*/ 	.short	0x0100
        /*02da*/ 	.byte	0x04
	.zero		1


	//   ....[29]....
        /*02dc*/ 	.word	0x00000cf0
        /*02e0*/ 	.word	0x000000ff
        /*02e4*/ 	.word	0x000000e8
        /*02e8*/ 	.short	0x0100
        /*02ea*/ 	.byte	0x04
	.zero		1


	//   ....[30]....
        /*02ec*/ 	.word	0x00001820
        /*02f0*/ 	.word	0x00000000
        /*02f4*/ 	.word	0x000000e0
        /*02f8*/ 	.short	0x010a
        /*02fa*/ 	.byte	0xff
	.zero		1


	//   ....[31]....
        /*02fc*/ 	.word	0x00001850
        /*0300*/ 	.word	0x00000000
        /*0304*/ 	.word	0x000000d0
        /*0308*/ 	.short	0x0101
        /*030a*/ 	.byte	0xff
	.zero		1


	//   ....[32]....
        /*030c*/ 	.word	0x00001920
        /*0310*/ 	.word	0x000000ff
        /*0314*/ 	.word	0x00000010
        /*0318*/ 	.short	0x010a
        /*031a*/ 	.byte	0x04
	.zero		1


	//   ....[33]....
        /*031c*/ 	.word	0x000019a0
        /*0320*/ 	.word	0x000000ff
        /*0324*/ 	.word	0x00000010
        /*0328*/ 	.short	0x010a
        /*032a*/ 	.byte	0x39
	.zero		1


	//   ....[34]....
        /*032c*/ 	.word	0x00001ae0
        /*0330*/ 	.word	0x000000ff
        /*0334*/ 	.word	0x00000010
        /*0338*/ 	.short	0x010a
        /*033a*/ 	.byte	0x04
	.zero		1


	//   ....[35]....
        /*033c*/ 	.word	0x00001ec0
        /*0340*/ 	.word	0x000000ff
        /*0344*/ 	.word	0x00000068
        /*0348*/ 	.short	0x0101
        /*034a*/ 	.byte	0x15
	.zero		1


	//   ....[36]....
        /*034c*/ 	.word	0x00001ee0
        /*0350*/ 	.word	0x000000ff
        /*0354*/ 	.word	0x00000010
        /*0358*/ 	.short	0x010a
        /*035a*/ 	.byte	0x04
	.zero		1


	//   ....[37]....
        /*035c*/ 	.word	0x00001f60
        /*0360*/ 	.word	0x000000ff
        /*0364*/ 	.word	0x00000010
        /*0368*/ 	.short	0x010a
        /*036a*/ 	.byte	0x39
	.zero		1


	//   ....[38]....
        /*036c*/ 	.word	0x000020a0
        /*0370*/ 	.word	0x000000ff
        /*0374*/ 	.word	0x00000010
        /*0378*/ 	.short	0x010a
        /*037a*/ 	.byte	0x04
	.zero		1


	//   ....[39]....
        /*037c*/ 	.word	0x00002490
        /*0380*/ 	.word	0x00000003
        /*0384*/ 	.word	0x00000070
        /*0388*/ 	.short	0x010a
        /*038a*/ 	.byte	0xff
	.zero		1


	//   ....[40]....
        /*038c*/ 	.word	0x000025e0
        /*0390*/ 	.word	0x00000000
        /*0394*/ 	.word	0x00000000
        /*0398*/ 	.short	0x0101
        /*039a*/ 	.byte	0xff
	.zero		1


	//   ....[41]....
        /*039c*/ 	.word	0x00002ba0
        /*03a0*/ 	.word	0x000000ff
        /*03a4*/ 	.word	0x00000000
        /*03a8*/ 	.short	0x010a
        /*03aa*/ 	.byte	0x04
	.zero		1


	//   ....[42]....
        /*03ac*/ 	.word	0x00002c40
        /*03b0*/ 	.word	0x00000000
        /*03b4*/ 	.word	0x00000000
        /*03b8*/ 	.short	0x010a
        /*03ba*/ 	.byte	0xff
	.zero		1


	//   ....[43]....
        /*03bc*/ 	.word	0x00002d60
        /*03c0*/ 	.word	0x00000002
        /*03c4*/ 	.word	0x000000d0
        /*03c8*/ 	.short	0x010a
        /*03ca*/ 	.byte	0xff
	.zero		1


	//   ....[44]....
        /*03cc*/ 	.word	0x00002dd0
        /*03d0*/ 	.word	0x00000002
        /*03d4*/ 	.word	0x00000000
        /*03d8*/ 	.short	0x0101
        /*03da*/ 	.byte	0xff
	.zero		1


	//   ....[45]....
        /*03dc*/ 	.word	0x00002df0
        /*03e0*/ 	.word	0x000000ff
        /*03e4*/ 	.word	0x00000080
        /*03e8*/ 	.short	0x010a
        /*03ea*/ 	.byte	0x04
	.zero		1


	//   ....[46]....
        /*03ec*/ 	.word	0x00002f10
        /*03f0*/ 	.word	0x00000002
        /*03f4*/ 	.word	0x00000070
        /*03f8*/ 	.short	0x010a
        /*03fa*/ 	.byte	0xff
	.zero		1


	//   ....[47]....
        /*03fc*/ 	.word	0x00003010
        /*0400*/ 	.word	0x00000002
        /*0404*/ 	.word	0x00000000
        /*0408*/ 	.short	0x0101
        /*040a*/ 	.byte	0xff
	.zero		1


	//   ....[48]....
        /*040c*/ 	.word	0x000030a0
        /*0410*/ 	.word	0x000000ff
        /*0414*/ 	.word	0x00000080
        /*0418*/ 	.short	0x0106
        /*041a*/ 	.byte	0x04
	.zero		1


	//   ....[49]....
        /*041c*/ 	.word	0x000030c0
        /*0420*/ 	.word	0x000000ff
        /*0424*/ 	.word	0x00000080
        /*0428*/ 	.short	0x010a
        /*042a*/ 	.byte	0x04
	.zero		1


	//   ....[50]....
        /*042c*/ 	.word	0x00003150
        /*0430*/ 	.word	0x000000ff
        /*0434*/ 	.word	0x00000080
        /*0438*/ 	.short	0x0106
        /*043a*/ 	.byte	0x07
	.zero		1


	//   ....[51]....
        /*043c*/ 	.word	0x00003190
        /*0440*/ 	.word	0x00000000
        /*0444*/ 	.word	0x00000080
        /*0448*/ 	.short	0x010a
        /*044a*/ 	.byte	0xff
	.zero		1


	//   ....[52]....
        /*044c*/ 	.word	0x000036b0
        /*0450*/ 	.word	0x00000000
        /*0454*/ 	.word	0x00000070
        /*0458*/ 	.short	0x010a
        /*045a*/ 	.byte	0xff
	.zero		1


	//   ....[53]....
        /*045c*/ 	.word	0x000037d0
        /*0460*/ 	.word	0x00000003
        /*0464*/ 	.word	0x00000000
        /*0468*/ 	.short	0x0101
        /*046a*/ 	.byte	0xff
	.zero		1


	//   ....[54]....
        /*046c*/ 	.word	0x000037e0
        /*0470*/ 	.word	0x000000ff
        /*0474*/ 	.word	0x00000000
        /*0478*/ 	.short	0x010a
        /*047a*/ 	.byte	0x04
	.zero		1


	//   ....[55]....
        /*047c*/ 	.word	0x00003830
        /*0480*/ 	.word	0x000000ff
        /*0484*/ 	.word	0x000000b0
        /*0488*/ 	.short	0x010a
        /*048a*/ 	.byte	0x05
	.zero		1


	//   ....[56]....
        /*048c*/ 	.word	0x00003940
        /*0490*/ 	.word	0x000000ff
        /*0494*/ 	.word	0x00000000
        /*0498*/ 	.short	0x010a
        /*049a*/ 	.byte	0x05
	.zero		1


	//   ....[57]....
        /*049c*/ 	.word	0x00003a90
        /*04a0*/ 	.word	0x000000ff
        /*04a4*/ 	.word	0x00000000
        /*04a8*/ 	.short	0x010a
        /*04aa*/ 	.byte	0x07
	.zero		1


	//   ....[58]....
        /*04ac*/ 	.word	0x000041d0
        /*04b0*/ 	.word	0x000000ff
        /*04b4*/ 	.word	0x00000000
        /*04b8*/ 	.short	0x010a
        /*04ba*/ 	.byte	0x04
	.zero		1


	//   ....[59]....
        /*04bc*/ 	.word	0x00004260
        /*04c0*/ 	.word	0x000000ff
        /*04c4*/ 	.word	0x00000000
        /*04c8*/ 	.short	0x010a
        /*04ca*/ 	.byte	0x05
	.zero		1


	//   ....[60]....
        /*04cc*/ 	.word	0x000042f0
        /*04d0*/ 	.word	0x000000ff
        /*04d4*/ 	.word	0x00000000
        /*04d8*/ 	.short	0x010a
        /*04da*/ 	.byte	0x05
	.zero		1


	//   ....[61]....
        /*04dc*/ 	.word	0x00004380
        /*04e0*/ 	.word	0x000000ff
        /*04e4*/ 	.word	0x00000000
        /*04e8*/ 	.short	0x010a
        /*04ea*/ 	.byte	0x04
	.zero		1


	//   ....[62]....
        /*04ec*/ 	.word	0x000048b0
        /*04f0*/ 	.word	0x00000008
        /*04f4*/ 	.word	0x00000070
        /*04f8*/ 	.short	0x010a
        /*04fa*/ 	.byte	0xff
	.zero		1


	//   ....[63]....
        /*04fc*/ 	.word	0x00004a20
        /*0500*/ 	.word	0x00000000
        /*0504*/ 	.word	0x00000000
        /*0508*/ 	.short	0x0101
        /*050a*/ 	.byte	0xff
	.zero		1


	//   ....[64]....
        /*050c*/ 	.word	0x00004f00
        /*0510*/ 	.word	0x000000ff
        /*0514*/ 	.word	0x00000068
        /*0518*/ 	.short	0x010a
        /*051a*/ 	.byte	0x15
	.zero		1


	//   ....[65]....
        /*051c*/ 	.word	0x00005090
        /*0520*/ 	.word	0x000000ff
        /*0524*/ 	.word	0x00000040
        /*0528*/ 	.short	0x010a
        /*052a*/ 	.byte	0x15
	.zero		1


	//   ....[66]....
        /*052c*/ 	.word	0x000051f0
        /*0530*/ 	.word	0x000000ff
        /*0534*/ 	.word	0x00000020
        /*0538*/ 	.short	0x010b
        /*053a*/ 	.byte	0x15
	.zero		1


	//   ....[67]....
        /*053c*/ 	.word	0x00005210
        /*0540*/ 	.word	0x000000ff
        /*0544*/ 	.word	0x00000000
        /*0548*/ 	.short	0x0101
        /*054a*/ 	.byte	0x04
	.zero		1


	//   ....[68]....
        /*054c*/ 	.word	0x00005220
        /*0550*/ 	.word	0x000000ff
        /*0554*/ 	.word	0x00000048
        /*0558*/ 	.short	0x010a
        /*055a*/ 	.byte	0x15
	.zero		1


	//   ....[69]....
        /*055c*/ 	.word	0x00005370
        /*0560*/ 	.word	0x000000ff
        /*0564*/ 	.word	0x00000028
        /*0568*/ 	.short	0x010b
        /*056a*/ 	.byte	0x15
	.zero		1


	//   ....[70]....
        /*056c*/ 	.word	0x00005390
        /*0570*/ 	.word	0x000000ff
        /*0574*/ 	.word	0x00000000
        /*0578*/ 	.short	0x0101
        /*057a*/ 	.byte	0x04
	.zero		1


	//   ....[71]....
        /*057c*/ 	.word	0x000053a0
        /*0580*/ 	.word	0x000000ff
        /*0584*/ 	.word	0x00000050
        /*0588*/ 	.short	0x010a
        /*058a*/ 	.byte	0x15
	.zero		1


	//   ....[72]....
        /*058c*/ 	.word	0x00005500
        /*0590*/ 	.word	0x000000ff
        /*0594*/ 	.word	0x00000030
        /*0598*/ 	.short	0x010b
        /*059a*/ 	.byte	0x15
	.zero		1


	//   ....[73]....
        /*059c*/ 	.word	0x00005520
        /*05a0*/ 	.word	0x000000ff
        /*05a4*/ 	.word	0x00000000
        /*05a8*/ 	.short	0x0101
        /*05aa*/ 	.byte	0x04
	.zero		1


	//   ....[74]....
        /*05ac*/ 	.word	0x00005530
        /*05b0*/ 	.word	0x000000ff
        /*05b4*/ 	.word	0x00000058
        /*05b8*/ 	.short	0x010a
        /*05ba*/ 	.byte	0x15
	.zero		1


	//   ....[75]....
        /*05bc*/ 	.word	0x00005730
        /*05c0*/ 	.word	0x000000ff
        /*05c4*/ 	.word	0x00000038
        /*05c8*/ 	.short	0x010b
        /*05ca*/ 	.byte	0x15
	.zero		1


	//   ....[76]....
        /*05cc*/ 	.word	0x00005740
        /*05d0*/ 	.word	0x000000ff
        /*05d4*/ 	.word	0x00000000
        /*05d8*/ 	.short	0x0101
        /*05da*/ 	.byte	0x2d
	.zero		1


	//   ....[77]....
        /*05dc*/ 	.word	0x00005770
        /*05e0*/ 	.word	0x000000ff
        /*05e4*/ 	.word	0x00000040
        /*05e8*/ 	.short	0x010a
        /*05ea*/ 	.byte	0x15
	.zero		1


	//   ....[78]....
        /*05ec*/ 	.word	0x00005790
        /*05f0*/ 	.word	0x000000ff
        /*05f4*/ 	.word	0x00000048
        /*05f8*/ 	.short	0x010a
        /*05fa*/ 	.byte	0x15
	.zero		1


	//   ....[79]....
        /*05fc*/ 	.word	0x000057b0
        /*0600*/ 	.word	0x000000ff
        /*0604*/ 	.word	0x00000050
        /*0608*/ 	.short	0x010a
        /*060a*/ 	.byte	0x15
	.zero		1


	//   ....[80]....
        /*060c*/ 	.word	0x000057f0
        /*0610*/ 	.word	0x00000000
        /*0614*/ 	.word	0x00000058
        /*0618*/ 	.short	0x010a
        /*061a*/ 	.byte	0xff
	.zero		1


	//   ....[81]....
        /*061c*/ 	.word	0x00005b50
        /*0620*/ 	.word	0x00000003
        /*0624*/ 	.word	0x00000070
        /*0628*/ 	.short	0x010a
        /*062a*/ 	.byte	0xff
	.zero		1


	//   ....[82]....
        /*062c*/ 	.word	0x00005cd0
        /*0630*/ 	.word	0x00000000
        /*0634*/ 	.word	0x00000000
        /*0638*/ 	.short	0x0101
        /*063a*/ 	.byte	0xff
	.zero		1


	//   ....[83]....
        /*063c*/ 	.word	0x00006860
        /*0640*/ 	.word	0x000000ff
        /*0644*/ 	.word	0x00000020
        /*0648*/ 	.short	0x010a
        /*064a*/ 	.byte	0x2b
	.zero		1


	//   ....[84]....
        /*064c*/ 	.word	0x000068a0
        /*0650*/ 	.word	0x0000001a
        /*0654*/ 	.word	0x00000090
        /*0658*/ 	.short	0x010a
        /*065a*/ 	.byte	0xff
	.zero		1


	//   ....[85]....
        /*065c*/ 	.word	0x00006a20
        /*0660*/ 	.word	0x000000ff
        /*0664*/ 	.word	0x00000020
        /*0668*/ 	.short	0x010a
        /*066a*/ 	.byte	0x2b
	.zero		1


	//   ....[86]....
        /*066c*/ 	.word	0x00006b20
        /*0670*/ 	.word	0x0000001a
        /*0674*/ 	.word	0x00000090
        /*0678*/ 	.short	0x010a
        /*067a*/ 	.byte	0xff
	.zero		1


	//   ....[87]....
        /*067c*/ 	.word	0x00007320
        /*0680*/ 	.word	0x00000000
        /*0684*/ 	.word	0x00000000
        /*0688*/ 	.short	0x0101
        /*068a*/ 	.byte	0xff
	.zero		1


	//   ....[88]....
        /*068c*/ 	.word	0x00007330
        /*0690*/ 	.word	0x00000002
        /*0694*/ 	.word	0x00000020
        /*0698*/ 	.short	0x010a
        /*069a*/ 	.byte	0xff
	.zero		1


	//   ....[89]....
        /*069c*/ 	.word	0x00007400
        /*06a0*/ 	.word	0x00000002
        /*06a4*/ 	.word	0x00000020
        /*06a8*/ 	.short	0x010a
        /*06aa*/ 	.byte	0xff
	.zero		1


	//   ....[90]....
        /*06ac*/ 	.word	0x00007c90
        /*06b0*/ 	.word	0x00000015
        /*06b4*/ 	.word	0x00000000
        /*06b8*/ 	.short	0x0101
        /*06ba*/ 	.byte	0xff
	.zero		1


	//   ....[91]....
        /*06bc*/ 	.word	0x00007cb0
        /*06c0*/ 	.word	0x00000000
        /*06c4*/ 	.word	0x00000020
        /*06c8*/ 	.short	0x010a
        /*06ca*/ 	.byte	0xff
	.zero		1


	//   ....[92]....
        /*06cc*/ 	.word	0x00007d70
        /*06d0*/ 	.word	0x00000000
        /*06d4*/ 	.word	0x00000020
        /*06d8*/ 	.short	0x010a
        /*06da*/ 	.byte	0xff
	.zero		1


	//   ....[93]....
        /*06dc*/ 	.word	0x00008600
        /*06e0*/ 	.word	0x00000015
        /*06e4*/ 	.word	0x00000000
        /*06e8*/ 	.short	0x0101
        /*06ea*/ 	.byte	0xff
	.zero		1


	//   ....[94]....
        /*06ec*/ 	.word	0x00008620
        /*06f0*/ 	.word	0x00000002
        /*06f4*/ 	.word	0x00000020
        /*06f8*/ 	.short	0x010a
        /*06fa*/ 	.byte	0xff
	.zero		1


	//   ....[95]....
        /*06fc*/ 	.word	0x000086e0
        /*0700*/ 	.word	0x00000002
        /*0704*/ 	.word	0x00000020
        /*0708*/ 	.short	0x010a
        /*070a*/ 	.byte	0xff
	.zero		1


	//   ....[96]....
        /*070c*/ 	.word	0x00008cb0
        /*0710*/ 	.word	0x000000ff
        /*0714*/ 	.word	0x00000000
        /*0718*/ 	.short	0x0101
        /*071a*/ 	.byte	0x04
	.zero		1


	//   ....[97]....
        /*071c*/ 	.word	0x00008fd0
        /*0720*/ 	.word	0x00000000
        /*0724*/ 	.word	0x00000000
        /*0728*/ 	.short	0x0101
        /*072a*/ 	.byte	0xff
	.zero		1


	//   ....[98]....
        /*072c*/ 	.word	0x00009260
        /*0730*/ 	.word	0x000000ff
        /*0734*/ 	.word	0x00000000
        /*0738*/ 	.short	0x0101
        /*073a*/ 	.byte	0x04
	.zero		1


	//   ....[99]....
        /*073c*/ 	.word	0x00009280
        /*0740*/ 	.word	0x00000000
        /*0744*/ 	.word	0x000000e0
        /*0748*/ 	.short	0x010a
        /*074a*/ 	.byte	0xff
	.zero		1


	//   ....[100]....
        /*074c*/ 	.word	0x000092e0
        /*0750*/ 	.word	0x00000000
        /*0754*/ 	.word	0x00000010
        /*0758*/ 	.short	0x010a
        /*075a*/ 	.byte	0xff
	.zero		1


	//   ....[101]....
        /*075c*/ 	.word	0x00009340
        /*0760*/ 	.word	0x00000000
        /*0764*/ 	.word	0x00000010
        /*0768*/ 	.short	0x010a
        /*076a*/ 	.byte	0xff
	.zero		1


	//   ....[102]....
        /*076c*/ 	.word	0x00009390
        /*0770*/ 	.word	0x00000003
        /*0774*/ 	.word	0x00000070
        /*0778*/ 	.short	0x010a
        /*077a*/ 	.byte	0xff
	.zero		1


	//   ....[103]....
        /*077c*/ 	.word	0x000093f0
        /*0780*/ 	.word	0x00000000
        /*0784*/ 	.word	0x00000000
        /*0788*/ 	.short	0x010a
        /*078a*/ 	.byte	0xff
	.zero		1


	//   ....[104]....
        /*078c*/ 	.word	0x00009440
        /*0790*/ 	.word	0x00000002
        /*0794*/ 	.word	0x000000d0
        /*0798*/ 	.short	0x010a
        /*079a*/ 	.byte	0xff
	.zero		1


	//   ....[105]....
        /*079c*/ 	.word	0x000094a0
        /*07a0*/ 	.word	0x00000002
        /*07a4*/ 	.word	0x00000080
        /*07a8*/ 	.short	0x010a
        /*07aa*/ 	.byte	0xff
	.zero		1


	//   ....[106]....
        /*07ac*/ 	.word	0x000094f0
        /*07b0*/ 	.word	0x00000002
        /*07b4*/ 	.word	0x00000070
        /*07b8*/ 	.short	0x010a
        /*07ba*/ 	.byte	0xff
	.zero		1


	//   ....[107]....
        /*07bc*/ 	.word	0x00009550
        /*07c0*/ 	.word	0x00000000
        /*07c4*/ 	.word	0x00000080
        /*07c8*/ 	.short	0x010a
        /*07ca*/ 	.byte	0xff
	.zero		1


	//   ....[108]....
        /*07cc*/ 	.word	0x000095a0
        /*07d0*/ 	.word	0x00000000
        /*07d4*/ 	.word	0x00000070
        /*07d8*/ 	.short	0x010a
        /*07da*/ 	.byte	0xff
	.zero		1


	//   ....[109]....
        /*07dc*/ 	.word	0x00009610
        /*07e0*/ 	.word	0x00000002
        /*07e4*/ 	.word	0x000000b0
        /*07e8*/ 	.short	0x010a
        /*07ea*/ 	.byte	0xff
	.zero		1


	//   ....[110]....
        /*07ec*/ 	.word	0x00009670
        /*07f0*/ 	.word	0x00000000
        /*07f4*/ 	.word	0x00000000
        /*07f8*/ 	.short	0x010a
        /*07fa*/ 	.byte	0xff
	.zero		1


	//   ....[111]....
        /*07fc*/ 	.word	0x000096d0
        /*0800*/ 	.word	0x00000000
        /*0804*/ 	.word	0x00000000
        /*0808*/ 	.short	0x010a
        /*080a*/ 	.byte	0xff
	.zero		1


	//   ....[112]....
        /*080c*/ 	.word	0x00009730
        /*0810*/ 	.word	0x00000000
        /*0814*/ 	.word	0x00000000
        /*0818*/ 	.short	0x010a
        /*081a*/ 	.byte	0xff
	.zero		1


	//   ....[113]....
        /*081c*/ 	.word	0x00009790
        /*0820*/ 	.word	0x00000000
        /*0824*/ 	.word	0x00000000
        /*0828*/ 	.short	0x010a
        /*082a*/ 	.byte	0xff
	.zero		1


	//   ....[114]....
        /*082c*/ 	.word	0x000097f0
        /*0830*/ 	.word	0x00000000
        /*0834*/ 	.word	0x00000000
        /*0838*/ 	.short	0x010a
        /*083a*/ 	.byte	0xff
	.zero		1


	//   ....[115]....
        /*083c*/ 	.word	0x00009840
        /*0840*/ 	.word	0x00000008
        /*0844*/ 	.word	0x00000070
        /*0848*/ 	.short	0x010a
        /*084a*/ 	.byte	0xff
	.zero		1


	//   ....[116]....
        /*084c*/ 	.word	0x000098a0
        /*0850*/ 	.word	0x00000000
        /*0854*/ 	.word	0x00000068
        /*0858*/ 	.short	0x010a
        /*085a*/ 	.byte	0xff
	.zero		1


	//   ....[117]....
        /*085c*/ 	.word	0x00009900
        /*0860*/ 	.word	0x00000000
        /*0864*/ 	.word	0x00000040
        /*0868*/ 	.short	0x010a
        /*086a*/ 	.byte	0xff
	.zero		1


	//   ....[118]....
        /*086c*/ 	.word	0x00009960
        /*0870*/ 	.word	0x00000000
        /*0874*/ 	.word	0x00000048
        /*0878*/ 	.short	0x010a
        /*087a*/ 	.byte	0xff
	.zero		1


	//   ....[119]....
        /*087c*/ 	.word	0x000099c0
        /*0880*/ 	.word	0x00000000
        /*0884*/ 	.word	0x00000050
        /*0888*/ 	.short	0x010a
        /*088a*/ 	.byte	0xff
	.zero		1


	//   ....[120]....
        /*088c*/ 	.word	0x00009a20
        /*0890*/ 	.word	0x00000000
        /*0894*/ 	.word	0x00000058
        /*0898*/ 	.short	0x010a
        /*089a*/ 	.byte	0xff
	.zero		1


	//   ....[121]....
        /*089c*/ 	.word	0x00009a80
        /*08a0*/ 	.word	0x00000000
        /*08a4*/ 	.word	0x00000040
        /*08a8*/ 	.short	0x010a
        /*08aa*/ 	.byte	0xff
	.zero		1


	//   ....[122]....
        /*08ac*/ 	.word	0x00009ae0
        /*08b0*/ 	.word	0x00000000
        /*08b4*/ 	.word	0x00000048
        /*08b8*/ 	.short	0x010a
        /*08ba*/ 	.byte	0xff
	.zero		1


	//   ....[123]....
        /*08bc*/ 	.word	0x00009b40
        /*08c0*/ 	.word	0x00000000
        /*08c4*/ 	.word	0x00000050
        /*08c8*/ 	.short	0x010a
        /*08ca*/ 	.byte	0xff
	.zero		1


	//   ....[124]....
        /*08cc*/ 	.word	0x00009b90
        /*08d0*/ 	.word	0x00000003
        /*08d4*/ 	.word	0x00000070
        /*08d8*/ 	.short	0x010a
        /*08da*/ 	.byte	0xff
	.zero		1


	//   ....[125]....
        /*08dc*/ 	.word	0x00009bf0
        /*08e0*/ 	.word	0x00000000
        /*08e4*/ 	.word	0x00000020
        /*08e8*/ 	.short	0x010a
        /*08ea*/ 	.byte	0xff
	.zero		1


	//   ....[126]....
        /*08ec*/ 	.word	0x00009c40
        /*08f0*/ 	.word	0x0000001a
        /*08f4*/ 	.word	0x00000090
        /*08f8*/ 	.short	0x010a
        /*08fa*/ 	.byte	0xff
	.zero		1


	//   ....[127]....
        /*08fc*/ 	.word	0x00009c90
        /*0900*/ 	.word	0x00000002
        /*0904*/ 	.word	0x00000020
        /*0908*/ 	.short	0x010a
        /*090a*/ 	.byte	0xff
	.zero		1


	//   ....[128]....
        /*090c*/ 	.word	0x00009ce0
        /*0910*/ 	.word	0x00000000
        /*0914*/ 	.word	0x00000020
        /*0918*/ 	.short	0x010a
        /*091a*/ 	.byte	0xff
	.zero		1


	//   ....[129]....
        /*091c*/ 	.word	0x00009d30
        /*0920*/ 	.word	0x00000002
        /*0924*/ 	.word	0x00000020
        /*0928*/ 	.short	0x010a
        /*092a*/ 	.byte	0xff
	.zero		1


	//----- nvinfo : EIATTR_NUM_MBARRIERS
	.align		4
.L_47:
        /*092c*/ 	.byte	0x03, 0x38
        /*092e*/ 	.short	0x001e


	//----- nvinfo : EIATTR_EXIT_INSTR_OFFSETS
	.align		4
        /*0930*/ 	.byte	0x04, 0x1c
        /*0932*/ 	.short	(.L_49 - .L_48)


	//   ....[0]....
.L_48:
        /*0934*/ 	.word	0x00002c70


	//   ....[1]....
        /*0938*/ 	.word	0x00003160


	//   ....[2]....
        /*093c*/ 	.word	0x000031c0


	//   ....[3]....
        /*0940*/ 	.word	0x000045f0


	//   ....[4]....
        /*0944*/ 	.word	0x00005820


	//   ....[5]....
        /*0948*/ 	.word	0x00005860


	//   ....[6]....
        /*094c*/ 	.word	0x00009150


	//   ....[7]....
        /*0950*/ 	.word	0x000091d0


	//   ....[8]....
        /*0954*/ 	.word	0x00009200


	//   ....[9]....
        /*0958*/ 	.word	0x00009270


	//----- nvinfo : EIATTR_MAX_THREADS
	.align		4
.L_49:
        /*095c*/ 	.byte	0x04, 0x05
        /*095e*/ 	.short	(.L_51 - .L_50)
.L_50:
        /*0960*/ 	.word	0x00000100
        /*0964*/ 	.word	0x00000001
        /*0968*/ 	.word	0x00000001


	//----- nvinfo : EIATTR_CRS_STACK_SIZE
	.align		4
.L_51:
        /*096c*/ 	.byte	0x04, 0x1e
        /*096e*/ 	.short	(.L_53 - .L_52)
.L_52:
        /*0970*/ 	.word	0x00000000


	//----- nvinfo : EIATTR_CBANK_PARAM_SIZE
	.align		4
.L_53:
        /*0974*/ 	.byte	0x03, 0x19
        /*0976*/ 	.short	0x0800


	//----- nvinfo : EIATTR_PARAM_CBANK
	.align		4
        /*0978*/ 	.byte	0x04, 0x0a
        /*097a*/ 	.short	(.L_55 - .L_54)
	.align		4
.L_54:
        /*097c*/ 	.word	index@(.nv.constant0._ZN7cutlass13device_kernelINS_4gemm6kernel13GemmUniversalIN4cute5tupleIJiiiiEEENS1_10collective13CollectiveMmaINS1_35MainloopSm100TmaUmmaWarpSpecializedILi2ELi2ELi4ENS5_IJNS4_1CILi2EEENSA_ILi1EEESC_EEEEENS5_IJNSA_ILi64EEENSA_ILi128EEESG_EEENS_10tfloat32_tENS5_IJlSC_lEEESI_SJ_NS4_8TiledMMAINS4_8MMA_AtomIJNS4_17SM100_MMA_TF32_SSISI_SI_fLi64ELi128ELNS4_4UMMA5MajorE0ELSO_0ELNSN_7ScaleInE0ELSP_0EEEEEENS4_6LayoutINS5_IJSC_SC_SC_EEENS5_IJNSA_ILi0EEESU_SU_EEEEENS5_IJNS4_10UnderscoreESX_SX_EEEEENS4_13SM90_TMA_LOADENS4_14ComposedLayoutINS4_7SwizzleILi3ELi4ELi3EEENS4_18smem_ptr_flag_bitsILi32EEENSS_INS5_IJNSA_ILi8EEENSA_ILi32EEEEEENS5_IJS17_SC_EEEEEEEvNS4_8identityENS4_23SM90_TMA_LOAD_MULTICASTES1B_vS1C_EENS_8epilogue10collective18CollectiveEpilogueINS1F_23Sm100TmaWarpSpecializedILi4ELi2ELi16ELb1ELb0EEEJSH_NS5_IJNSS_ISF_SC_EENSS_IS17_SC_EEEEESI_SJ_SI_SJ_NS1F_6fusion15FusionCallbacksIS1J_NS1N_17LinearCombinationISI_fSI_fLNS_15FloatRoundStyleE2EEESH_S1M_JEEENS4_5SM1004TMEM4LOAD26SM100_TMEM_LOAD_16dp128b8xES10_S1B_NS4_17SM75_U32x4_LDSM_NENS4_14SM90_TMA_STOREES1B_NS4_17SM90_U32x4_STSM_NENS4_39AutoVectorizingCopyWithAssumedAlignmentILi128EEEEEEvvEEEEvNT_6ParamsE)
        /*0980*/ 	.short	0x0380
        /*0982*/ 	.short	0x0800


	//----- nvinfo : EIATTR_SW_WAR
	.align		4
.L_55:
        /*0984*/ 	.byte	0x04, 0x36
        /*0986*/ 	.short	(.L_57 - .L_56)
.L_56:
        /*0988*/ 	.word	0x00000008
.L_57:


//--------------------- .nv.callgraph             --------------------------
	.section	.nv.callgraph,"",@"SHT_CUDA_CALLGRAPH"
	.align	4
	.sectionentsize	8
	.align		4
        /*0000*/ 	.word	0x00000000
	.align		4
        /*0004*/ 	.word	0xffffffff
	.align		4
        /*0008*/ 	.word	index@(_ZN7cutlass13device_kernelINS_4gemm6kernel13GemmUniversalIN4cute5tupleIJiiiiEEENS1_10collective13CollectiveMmaINS1_35MainloopSm100TmaUmmaWarpSpecializedILi2ELi2ELi4ENS5_IJNS4_1CILi2EEENSA_ILi1EEESC_EEEEENS5_IJNSA_ILi64EEENSA_ILi128EEESG_EEENS_10tfloat32_tENS5_IJlSC_lEEESI_SJ_NS4_8TiledMMAINS4_8MMA_AtomIJNS4_17SM100_MMA_TF32_SSISI_SI_fLi64ELi128ELNS4_4UMMA5MajorE0ELSO_0ELNSN_7ScaleInE0ELSP_0EEEEEENS4_6LayoutINS5_IJSC_SC_SC_EEENS5_IJNSA_ILi0EEESU_SU_EEEEENS5_IJNS4_10UnderscoreESX_SX_EEEEENS4_13SM90_TMA_LOADENS4_14ComposedLayoutINS4_7SwizzleILi3ELi4ELi3EEENS4_18smem_ptr_flag_bitsILi32EEENSS_INS5_IJNSA_ILi8EEENSA_ILi32EEEEEENS5_IJS17_SC_EEEEEEEvNS4_8identityENS4_23SM90_TMA_LOAD_MULTICASTES1B_vS1C_EENS_8epilogue10collective18CollectiveEpilogueINS1F_23Sm100TmaWarpSpecializedILi4ELi2ELi16ELb1ELb0EEEJSH_NS5_IJNSS_ISF_SC_EENSS_IS17_SC_EEEEESI_SJ_SI_SJ_NS1F_6fusion15FusionCallbacksIS1J_NS1N_17LinearCombinationISI_fSI_fLNS_15FloatRoundStyleE2EEESH_S1M_JEEENS4_5SM1004TMEM4LOAD26SM100_TMEM_LOAD_16dp128b8xES10_S1B_NS4_17SM75_U32x4_LDSM_NENS4_14SM90_TMA_STOREES1B_NS4_17SM90_U32x4_STSM_NENS4_39AutoVectorizingCopyWithAssumedAlignmentILi128EEEEEEvvEEEEvNT_6ParamsE)
	.align		4
        /*000c*/ 	.word	index@(__assertfail)
	.align		4
        /*0010*/ 	.word	0x00000000
	.align		4
        /*0014*/ 	.word	0xfffffffe
	.align		4
        /*0018*/ 	.word	0x00000000
	.align		4
        /*001c*/ 	.word	0xfffffffd
	.align		4
        /*0020*/ 	.word	0x00000000
	.align		4
        /*0024*/ 	.word	0xfffffffc


//--------------------- .nv.constant4             --------------------------
	.section	.nv.constant4,"a",@progbits
	.align	8
	.align		8
.nv.constant4:
        /*0000*/ 	.dword	__assertfail
	.align		8
        /*0008*/ 	.dword	__unnamed_1
	.align		8
        /*0010*/ 	.dword	__unnamed_2
	.align		8
        /*0018*/ 	.dword	_ZN40_INTERNAL_b576df5c_4_k_cu_9462064b_282724cuda3std3__45__cpo5beginE
	.align		8
        /*0020*/ 	.dword	_ZN40_INTERNAL_b576df5c_4_k_cu_9462064b_282724cuda3std3__45__cpo3endE
	.align		8
        /*0028*/ 	.dword	_ZN40_INTERNAL_b576df5c_4_k_cu_9462064b_282724cuda3std3__45__cpo6cbeginE
	.align		8
        /*0030*/ 	.dword	_ZN40_INTERNAL_b576df5c_4_k_cu_9462064b_282724cuda3std3__45__cpo4cendE
	.align		8
        /*0038*/ 	.dword	_ZN40_INTERNAL_b576df5c_4_k_cu_9462064b_282724cuda3std3__442_GLOBAL__N__b576df5c_4_k_cu_9462064b_282726ignoreE
	.align		8
        /*0040*/ 	.dword	_ZN40_INTERNAL_b576df5c_4_k_cu_9462064b_282724cuda3std3__419piecewise_constructE
	.align		8
        /*0048*/ 	.dword	_ZN40_INTERNAL_b576df5c_4_k_cu_9462064b_282724cuda3std3__48in_placeE
	.align		8
        /*0050*/ 	.dword	_ZN40_INTERNAL_b576df5c_4_k_cu_9462064b_282724cuda3std6ranges3__45__cpo4swapE
	.align		8
        /*0058*/ 	.dword	_ZN40_INTERNAL_b576df5c_4_k_cu_9462064b_282724cuda3std6ranges3__45__cpo9iter_moveE
	.align		8
        /*0060*/ 	.dword	_ZN40_INTERNAL_b576df5c_4_k_cu_9462064b_282724cute7productE
	.align		8
        /*0068*/ 	.dword	_ZN40_INTERNAL_b576df5c_4_k_cu_9462064b_282724cute1_E
	.align		8
        /*0070*/ 	.dword	$str$25
	.align		8
        /*0078*/ 	.dword	$str$26
	.align		8
        /*0080*/ 	.dword	$str$27
	.align		8
        /*0088*/ 	.dword	$str$28


//--------------------- .text._ZN7cutlass13device_kernelINS_4gemm6kernel13GemmUniversalIN4cute5tupleIJiiiiEEENS1_10collective13CollectiveMmaINS1_35MainloopSm100TmaUmmaWarpSpecializedILi2ELi2ELi4ENS5_IJNS4_1CILi2EEENSA_ILi1EEESC_EEEEENS5_IJNSA_ILi64EEENSA_ILi128EEESG_EEENS_10tfloat32_tENS5_IJlSC_lEEESI_SJ_NS4_8TiledMMAINS4_8MMA_AtomIJNS4_17SM100_MMA_TF32_SSISI_SI_fLi64ELi128ELNS4_4UMMA5MajorE0ELSO_0ELNSN_7ScaleInE0ELSP_0EEEEEENS4_6LayoutINS5_IJSC_SC_SC_EEENS5_IJNSA_ILi0EEESU_SU_EEEEENS5_IJNS4_10UnderscoreESX_SX_EEEEENS4_13SM90_TMA_LOADENS4_14ComposedLayoutINS4_7SwizzleILi3ELi4ELi3EEENS4_18smem_ptr_flag_bitsILi32EEENSS_INS5_IJNSA_ILi8EEENSA_ILi32EEEEEENS5_IJS17_SC_EEEEEEEvNS4_8identityENS4_23SM90_TMA_LOAD_MULTICASTES1B_vS1C_EENS_8epilogue10collective18CollectiveEpilogueINS1F_23Sm100TmaWarpSpecializedILi4ELi2ELi16ELb1ELb0EEEJSH_NS5_IJNSS_ISF_SC_EENSS_IS17_SC_EEEEESI_SJ_SI_SJ_NS1F_6fusion15FusionCallbacksIS1J_NS1N_17LinearCombinationISI_fSI_fLNS_15FloatRoundStyleE2EEESH_S1M_JEEENS4_5SM1004TMEM4LOAD26SM100_TMEM_LOAD_16dp128b8xES10_S1B_NS4_17SM75_U32x4_LDSM_NENS4_14SM90_TMA_STOREES1B_NS4_17SM90_U32x4_STSM_NENS4_39AutoVectorizingCopyWithAssumedAlignmentILi128EEEEEEvvEEEEvNT_6ParamsE --------------------------
	.section	.text._ZN7cutlass13device_kernelINS_4gemm6kernel13GemmUniversalIN4cute5tupleIJiiiiEEENS1_10collective13CollectiveMmaINS1_35MainloopSm100TmaUmmaWarpSpecializedILi2ELi2ELi4ENS5_IJNS4_1CILi2EEENSA_ILi1EEESC_EEEEENS5_IJNSA_ILi64EEENSA_ILi128EEESG_EEENS_10tfloat32_tENS5_IJlSC_lEEESI_SJ_NS4_8TiledMMAINS4_8MMA_AtomIJNS4_17SM100_MMA_TF32_SSISI_SI_fLi64ELi128ELNS4_4UMMA5MajorE0ELSO_0ELNSN_7ScaleInE0ELSP_0EEEEEENS4_6LayoutINS5_IJSC_SC_SC_EEENS5_IJNSA_ILi0EEESU_SU_EEEEENS5_IJNS4_10UnderscoreESX_SX_EEEEENS4_13SM90_TMA_LOADENS4_14ComposedLayoutINS4_7SwizzleILi3ELi4ELi3EEENS4_18smem_ptr_flag_bitsILi32EEENSS_INS5_IJNSA_ILi8EEENSA_ILi32EEEEEENS5_IJS17_SC_EEEEEEEvNS4_8identityENS4_23SM90_TMA_LOAD_MULTICASTES1B_vS1C_EENS_8epilogue10collective18CollectiveEpilogueINS1F_23Sm100TmaWarpSpecializedILi4ELi2ELi16ELb1ELb0EEEJSH_NS5_IJNSS_ISF_SC_EENSS_IS17_SC_EEEEESI_SJ_SI_SJ_NS1F_6fusion15FusionCallbacksIS1J_NS1N_17LinearCombinationISI_fSI_fLNS_15FloatRoundStyleE2EEESH_S1M_JEEENS4_5SM1004TMEM4LOAD26SM100_TMEM_LOAD_16dp128b8xES10_S1B_NS4_17SM75_U32x4_LDSM_NENS4_14SM90_TMA_STOREES1B_NS4_17SM90_U32x4_STSM_NENS4_39AutoVectorizingCopyWithAssumedAlignmentILi128EEEEEEvvEEEEvNT_6ParamsE,"ax",@progbits
	.align	128
.text._ZN7cutlass13device_kernelINS_4gemm6kernel13GemmUniversalIN4cute5tupleIJiiiiEEENS1_10collective13CollectiveMmaINS1_35MainloopSm100TmaUmmaWarpSpecializedILi2ELi2ELi4ENS5_IJNS4_1CILi2EEENSA_ILi1EEESC_EEEEENS5_IJNSA_ILi64EEENSA_ILi128EEESG_EEENS_10tfloat32_tENS5_IJlSC_lEEESI_SJ_NS4_8TiledMMAINS4_8MMA_AtomIJNS4_17SM100_MMA_TF32_SSISI_SI_fLi64ELi128ELNS4_4UMMA5MajorE0ELSO_0ELNSN_7ScaleInE0ELSP_0EEEEEENS4_6LayoutINS5_IJSC_SC_SC_EEENS5_IJNSA_ILi0EEESU_SU_EEEEENS5_IJNS4_10UnderscoreESX_SX_EEEEENS4_13SM90_TMA_LOADENS4_14ComposedLayoutINS4_7SwizzleILi3ELi4ELi3EEENS4_18smem_ptr_flag_bitsILi32EEENSS_INS5_IJNSA_ILi8EEENSA_ILi32EEEEEENS5_IJS17_SC_EEEEEEEvNS4_8identityENS4_23SM90_TMA_LOAD_MULTICASTES1B_vS1C_EENS_8epilogue10collective18CollectiveEpilogueINS1F_23Sm100TmaWarpSpecializedILi4ELi2ELi16ELb1ELb0EEEJSH_NS5_IJNSS_ISF_SC_EENSS_IS17_SC_EEEEESI_SJ_SI_SJ_NS1F_6fusion15FusionCallbacksIS1J_NS1N_17LinearCombinationISI_fSI_fLNS_15FloatRoundStyleE2EEESH_S1M_JEEENS4_5SM1004TMEM4LOAD26SM100_TMEM_LOAD_16dp128b8xES10_S1B_NS4_17SM75_U32x4_LDSM_NENS4_14SM90_TMA_STOREES1B_NS4_17SM90_U32x4_STSM_NENS4_39AutoVectorizingCopyWithAssumedAlignmentILi128EEEEEEvvEEEEvNT_6ParamsE:
        .type           _ZN7cutlass13device_kernelINS_4gemm6kernel13GemmUniversalIN4cute5tupleIJiiiiEEENS1_10collective13CollectiveMmaINS1_35MainloopSm100TmaUmmaWarpSpecializedILi2ELi2ELi4ENS5_IJNS4_1CILi2EEENSA_ILi1EEESC_EEEEENS5_IJNSA_ILi64EEENSA_ILi128EEESG_EEENS_10tfloat32_tENS5_IJlSC_lEEESI_SJ_NS4_8TiledMMAINS4_8MMA_AtomIJNS4_17SM100_MMA_TF32_SSISI_SI_fLi64ELi128ELNS4_4UMMA5MajorE0ELSO_0ELNSN_7ScaleInE0ELSP_0EEEEEENS4_6LayoutINS5_IJSC_SC_SC_EEENS5_IJNSA_ILi0EEESU_SU_EEEEENS5_IJNS4_10UnderscoreESX_SX_EEEEENS4_13SM90_TMA_LOADENS4_14ComposedLayoutINS4_7SwizzleILi3ELi4ELi3EEENS4_18smem_ptr_flag_bitsILi32EEENSS_INS5_IJNSA_ILi8EEENSA_ILi32EEEEEENS5_IJS17_SC_EEEEEEEvNS4_8identityENS4_23SM90_TMA_LOAD_MULTICASTES1B_vS1C_EENS_8epilogue10collective18CollectiveEpilogueINS1F_23Sm100TmaWarpSpecializedILi4ELi2ELi16ELb1ELb0EEEJSH_NS5_IJNSS_ISF_SC_EENSS_IS17_SC_EEEEESI_SJ_SI_SJ_NS1F_6fusion15FusionCallbacksIS1J_NS1N_17LinearCombinationISI_fSI_fLNS_15FloatRoundStyleE2EEESH_S1M_JEEENS4_5SM1004TMEM4LOAD26SM100_TMEM_LOAD_16dp128b8xES10_S1B_NS4_17SM75_U32x4_LDSM_NENS4_14SM90_TMA_STOREES1B_NS4_17SM90_U32x4_STSM_NENS4_39AutoVectorizingCopyWithAssumedAlignmentILi128EEEEEEvvEEEEvNT_6ParamsE,@function
        .size           _ZN7cutlass13device_kernelINS_4gemm6kernel13GemmUniversalIN4cute5tupleIJiiiiEEENS1_10collective13CollectiveMmaINS1_35MainloopSm100TmaUmmaWarpSpecializedILi2ELi2ELi4ENS5_IJNS4_1CILi2EEENSA_ILi1EEESC_EEEEENS5_IJNSA_ILi64EEENSA_ILi128EEESG_EEENS_10tfloat32_tENS5_IJlSC_lEEESI_SJ_NS4_8TiledMMAINS4_8MMA_AtomIJNS4_17SM100_MMA_TF32_SSISI_SI_fLi64ELi128ELNS4_4UMMA5MajorE0ELSO_0ELNSN_7ScaleInE0ELSP_0EEEEEENS4_6LayoutINS5_IJSC_SC_SC_EEENS5_IJNSA_ILi0EEESU_SU_EEEEENS5_IJNS4_10UnderscoreESX_SX_EEEEENS4_13SM90_TMA_LOADENS4_14ComposedLayoutINS4_7SwizzleILi3ELi4ELi3EEENS4_18smem_ptr_flag_bitsILi32EEENSS_INS5_IJNSA_ILi8EEENSA_ILi32EEEEEENS5_IJS17_SC_EEEEEEEvNS4_8identityENS4_23SM90_TMA_LOAD_MULTICASTES1B_vS1C_EENS_8epilogue10collective18CollectiveEpilogueINS1F_23Sm100TmaWarpSpecializedILi4ELi2ELi16ELb1ELb0EEEJSH_NS5_IJNSS_ISF_SC_EENSS_IS17_SC_EEEEESI_SJ_SI_SJ_NS1F_6fusion15FusionCallbacksIS1J_NS1N_17LinearCombinationISI_fSI_fLNS_15FloatRoundStyleE2EEESH_S1M_JEEENS4_5SM1004TMEM4LOAD26SM100_TMEM_LOAD_16dp128b8xES10_S1B_NS4_17SM75_U32x4_LDSM_NENS4_14SM90_TMA_STOREES1B_NS4_17SM90_U32x4_STSM_NENS4_39AutoVectorizingCopyWithAssumedAlignmentILi128EEEEEEvvEEEEvNT_6ParamsE,(.L_x_181 - _ZN7cutlass13device_kernelINS_4gemm6kernel13GemmUniversalIN4cute5tupleIJiiiiEEENS1_10collective13CollectiveMmaINS1_35MainloopSm100TmaUmmaWarpSpecializedILi2ELi2ELi4ENS5_IJNS4_1CILi2EEENSA_ILi1EEESC_EEEEENS5_IJNSA_ILi64EEENSA_ILi128EEESG_EEENS_10tfloat32_tENS5_IJlSC_lEEESI_SJ_NS4_8TiledMMAINS4_8MMA_AtomIJNS4_17SM100_MMA_TF32_SSISI_SI_fLi64ELi128ELNS4_4UMMA5MajorE0ELSO_0ELNSN_7ScaleInE0ELSP_0EEEEEENS4_6LayoutINS5_IJSC_SC_SC_EEENS5_IJNSA_ILi0EEESU_SU_EEEEENS5_IJNS4_10UnderscoreESX_SX_EEEEENS4_13SM90_TMA_LOADENS4_14ComposedLayoutINS4_7SwizzleILi3ELi4ELi3EEENS4_18smem_ptr_flag_bitsILi32EEENSS_INS5_IJNSA_ILi8EEENSA_ILi32EEEEEENS5_IJS17_SC_EEEEEEEvNS4_8identityENS4_23SM90_TMA_LOAD_MULTICASTES1B_vS1C_EENS_8epilogue10collective18CollectiveEpilogueINS1F_23Sm100TmaWarpSpecializedILi4ELi2ELi16ELb1ELb0EEEJSH_NS5_IJNSS_ISF_SC_EENSS_IS17_SC_EEEEESI_SJ_SI_SJ_NS1F_6fusion15FusionCallbacksIS1J_NS1N_17LinearCombinationISI_fSI_fLNS_15FloatRoundStyleE2EEESH_S1M_JEEENS4_5SM1004TMEM4LOAD26SM100_TMEM_LOAD_16dp128b8xES10_S1B_NS4_17SM75_U32x4_LDSM_NENS4_14SM90_TMA_STOREES1B_NS4_17SM90_U32x4_STSM_NENS4_39AutoVectorizingCopyWithAssumedAlignmentILi128EEEEEEvvEEEEvNT_6ParamsE)
        .other          _ZN7cutlass13device_kernelINS_4gemm6kernel13GemmUniversalIN4cute5tupleIJiiiiEEENS1_10collective13CollectiveMmaINS1_35MainloopSm100TmaUmmaWarpSpecializedILi2ELi2ELi4ENS5_IJNS4_1CILi2EEENSA_ILi1EEESC_EEEEENS5_IJNSA_ILi64EEENSA_ILi128EEESG_EEENS_10tfloat32_tENS5_IJlSC_lEEESI_SJ_NS4_8TiledMMAINS4_8MMA_AtomIJNS4_17SM100_MMA_TF32_SSISI_SI_fLi64ELi128ELNS4_4UMMA5MajorE0ELSO_0ELNSN_7ScaleInE0ELSP_0EEEEEENS4_6LayoutINS5_IJSC_SC_SC_EEENS5_IJNSA_ILi0EEESU_SU_EEEEENS5_IJNS4_10UnderscoreESX_SX_EEEEENS4_13SM90_TMA_LOADENS4_14ComposedLayoutINS4_7SwizzleILi3ELi4ELi3EEENS4_18smem_ptr_flag_bitsILi32EEENSS_INS5_IJNSA_ILi8EEENSA_ILi32EEEEEENS5_IJS17_SC_EEEEEEEvNS4_8identityENS4_23SM90_TMA_LOAD_MULTICASTES1B_vS1C_EENS_8epilogue10collective18CollectiveEpilogueINS1F_23Sm100TmaWarpSpecializedILi4ELi2ELi16ELb1ELb0EEEJSH_NS5_IJNSS_ISF_SC_EENSS_IS17_SC_EEEEESI_SJ_SI_SJ_NS1F_6fusion15FusionCallbacksIS1J_NS1N_17LinearCombinationISI_fSI_fLNS_15FloatRoundStyleE2EEESH_S1M_JEEENS4_5SM1004TMEM4LOAD26SM100_TMEM_LOAD_16dp128b8xES10_S1B_NS4_17SM75_U32x4_LDSM_NENS4_14SM90_TMA_STOREES1B_NS4_17SM90_U32x4_STSM_NENS4_39AutoVectorizingCopyWithAssumedAlignmentILi128EEEEEEvvEEEEvNT_6ParamsE,@"STO_CUDA_ENTRY STV_DEFAULT"
_ZN7cutlass13device_kernelINS_4gemm6kernel13GemmUniversalIN4cute5tupleIJiiiiEEENS1_10collective13CollectiveMmaINS1_35MainloopSm100TmaUmmaWarpSpecializedILi2ELi2ELi4ENS5_IJNS4_1CILi2EEENSA_ILi1EEESC_EEEEENS5_IJNSA_ILi64EEENSA_ILi128EEESG_EEENS_10tfloat32_tENS5_IJlSC_lEEESI_SJ_NS4_8TiledMMAINS4_8MMA_AtomIJNS4_17SM100_MMA_TF32_SSISI_SI_fLi64ELi128ELNS4_4UMMA5MajorE0ELSO_0ELNSN_7ScaleInE0ELSP_0EEEEEENS4_6LayoutINS5_IJSC_SC_SC_EEENS5_IJNSA_ILi0EEESU_SU_EEEEENS5_IJNS4_10UnderscoreESX_SX_EEEEENS4_13SM90_TMA_LOADENS4_14ComposedLayoutINS4_7SwizzleILi3ELi4ELi3EEENS4_18smem_ptr_flag_bitsILi32EEENSS_INS5_IJNSA_ILi8EEENSA_ILi32EEEEEENS5_IJS17_SC_EEEEEEEvNS4_8identityENS4_23SM90_TMA_LOAD_MULTICASTES1B_vS1C_EENS_8epilogue10collective18CollectiveEpilogueINS1F_23Sm100TmaWarpSpecializedILi4ELi2ELi16ELb1ELb0EEEJSH_NS5_IJNSS_ISF_SC_EENSS_IS17_SC_EEEEESI_SJ_SI_SJ_NS1F_6fusion15FusionCallbacksIS1J_NS1N_17LinearCombinationISI_fSI_fLNS_15FloatRoundStyleE2EEESH_S1M_JEEENS4_5SM1004TMEM4LOAD26SM100_TMEM_LOAD_16dp128b8xES10_S1B_NS4_17SM75_U32x4_LDSM_NENS4_14SM90_TMA_STOREES1B_NS4_17SM90_U32x4_STSM_NENS4_39AutoVectorizingCopyWithAssumedAlignmentILi128EEEEEEvvEEEEvNT_6ParamsE:
[----:B------:R-:W1:Y:S01]  /*0000*/  LDC R1, c[0x0][0x37c] ;  /* 0x0000df00ff017b82 */ /* 0x000e620000000800 */
[----:B------:R-:W2:Y:S01]  /*0010*/  S2R R65, SR_TID.X ;  /* 0x0000000000417919 */ /* 0x000ea20000002100 */
[----:B------:R-:W3:Y:S01]  /*0020*/  LDCU.64 UR8, c[0x0][0x890] ;  /* 0x00011200ff0877ac */ /* 0x000ee20008000a00 */
[----:B------:R-:W-:Y:S02]  /*0030*/  PRMT R53, RZ, 0x7610, R53 ;  /* 0x00007610ff357816 */ /* 0x000fe40000000035 */
[----:B------:R-:W-:Y:S01]  /*0040*/  ELECT P4, URZ, PT ;  /* 0x0000000000ff782f */ /* 0x000fe20003880000 */
[----:B---3--:R-:W-:-:S04]  /*0050*/  UISETP.NE.U32.AND UP0, UPT, UR8, URZ, UPT ;  /* 0x000000ff0800728c */ /* 0x008fc8000bf05070 */
[----:B------:R-:W-:Y:S01]  /*0060*/  UISETP.NE.AND.EX UP0, UPT, UR9, URZ, UPT, UP0 ;  /* 0x000000ff0900728c */ /* 0x000fe2000bf05300 */
[----:B--2---:R-:W-:-:S05]  /*0070*/  SHF.R.U32.HI R54, RZ, 0x5, R65 ;  /* 0x00000005ff367819 */ /* 0x004fca0000011641 */
[----:B------:R-:W2:Y:S02]  /*0080*/  SHFL.IDX PT, R0, R54, RZ, 0x1f ;  /* 0x00001fff36007589 */ /* 0x000ea400000e0000 */
[----:B--2---:R-:W-:Y:S01]  /*0090*/  R2UR UR18, R0 ;  /* 0x00000000001272ca */ /* 0x004fe200000e0000 */
[----:B-1----:R-:W-:-:S14]  /*00a0*/  BRA.U UP0, `(.L_x_0) ;  /* 0x0000000100307547 */ /* 0x002fdc000b800000 */
[----:B------:R-:W1:Y:S02]  /*00b0*/  LDCU.64 UR4, c[0x0][0x888] ;  /* 0x00011100ff0477ac */ /* 0x000e640008000a00 */
[----:B-1----:R-:W-:-:S04]  /*00c0*/  UISETP.NE.U32.AND UP0, UPT, UR4, URZ, UPT ;  /* 0x000000ff0400728c */ /* 0x002fc8000bf05070 */
[----:B------:R-:W-:-:S09]  /*00d0*/  UISETP.NE.AND.EX UP0, UPT, UR5, URZ, UPT, UP0 ;  /* 0x000000ff0500728c */ /* 0x000fd2000bf05300 */
[----:B------:R-:W-:Y:S05]  /*00e0*/  BRA.U !UP0, `(.L_x_1) ;  /* 0x0000000108147547 */ /* 0x000fea000b800000 */
[----:B------:R-:W1:Y:S01]  /*00f0*/  LDC.64 R2, c[0x0][0x888] ;  /* 0x00022200ff027b82 */ /* 0x000e620000000a00 */
[----:B------:R-:W1:Y:S02]  /*0100*/  LDCU.64 UR4, c[0x0][0x358] ;  /* 0x00006b00ff0477ac */ /* 0x000e640008000a00 */
[----:B-1----:R1:W5:Y:S01]  /*0110*/  LDG.E R27, desc[UR4][R2.64] ;  /* 0x00000004021b7981 */ /* 0x002362000c1e1900 */
[----:B------:R-:W-:Y:S01]  /*0120*/  HFMA2 R53, -RZ, RZ, 0, 5.9604644775390625e-08 ;  /* 0x00000001ff357431 */ /* 0x000fe200000001ff */
[----:B------:R-:W-:Y:S05]  /*0130*/  BRA `(.L_x_0) ;  /* 0x00000000000c7947 */ /* 0x000fea0003800000 */
.L_x_1:
[----:B------:R-:W1:Y:S01]  /*0140*/  LDCU UR4, c[0x0][0x880] ;  /* 0x00011000ff0477ac */ /* 0x000e620008000800 */
[----:B------:R-:W-:Y:S01]  /*0150*/  HFMA2 R53, -RZ, RZ, 0, 5.9604644775390625e-08 ;  /* 0x00000001ff357431 */ /* 0x000fe200000001ff */
[----:B-1----:R-:W-:-:S07]  /*0160*/  MOV R27, UR4 ;  /* 0x00000004001b7c02 */ /* 0x002fce0008000f00 */
.L_x_0:
[----:B------:R-:W2:Y:S02]  /*0170*/  LDCU.64 UR4, c[0x0][0x8b0] ;  /* 0x00011600ff0477ac */ /* 0x000ea40008000a00 */
[----:B--2---:R-:W-:-:S04]  /*0180*/  UISETP.NE.U32.AND UP0, UPT, UR4, URZ, UPT ;  /* 0x000000ff0400728c */ /* 0x004fc8000bf05070 */
[----:B------:R-:W-:-:S09]  /*0190*/  UISETP.NE.AND.EX UP0, UPT, UR5, URZ, UPT, UP0 ;  /* 0x000000ff0500728c */ /* 0x000fd2000bf05300 */
[----:B------:R-:W-:Y:S05]  /*01a0*/  BRA.U UP0, `(.L_x_2) ;  /* 0x0000000100287547 */ /* 0x000fea000b800000 */
[----:B------:R-:W2:Y:S02]  /*01b0*/  LDCU.64 UR4, c[0x0][0x8a8] ;  /* 0x00011500ff0477ac */ /* 0x000ea40008000a00 */
[----:B--2---:R-:W-:-:S04]  /*01c0*/  UISETP.NE.U32.AND UP0, UPT, UR4, URZ, UPT ;  /* 0x000000ff0400728c */ /* 0x004fc8000bf05070 */
[----:B------:R-:W-:-:S09]  /*01d0*/  UISETP.NE.AND.EX UP0, UPT, UR5, URZ, UPT, UP0 ;  /* 0x000000ff0500728c */ /* 0x000fd2000bf05300 */
[----:B------:R-:W-:Y:S05]  /*01e0*/  BRA.U !UP0, `(.L_x_3) ;  /* 0x0000000108107547 */ /* 0x000fea000b800000 */
[----:B------:R-:W2:Y:S01]  /*01f0*/  LDC.64 R24, c[0x0][0x8a8] ;  /* 0x00022a00ff187b82 */ /* 0x000ea20000000a00 */
[----:B------:R-:W2:Y:S02]  /*0200*/  LDCU.64 UR4, c[0x0][0x358] ;  /* 0x00006b00ff0477ac */ /* 0x000ea40008000a00 */
[----:B--2---:R2:W5:Y:S01]  /*0210*/  LDG.E R24, desc[UR4][R24.64] ;  /* 0x0000000418187981 */ /* 0x004562000c1e1900 */
[----:B------:R-:W-:Y:S05]  /*0220*/  BRA `(.L_x_2) ;  /* 0x0000000000087947 */ /* 0x000fea0003800000 */
.L_x_3:
[----:B------:R-:W2:Y:S02]  /*0230*/  LDCU UR4, c[0x0][0x8a0] ;  /* 0x00011400ff0477ac */ /* 0x000ea40008000800 */
[----:B--2---:R-:W-:Y:S02]  /*0240*/  MOV R24, UR4 ;  /* 0x0000000400187c02 */ /* 0x004fe40008000f00 */
.L_x_2:
[----:B------:R-:W-:Y:S01]  /*0250*/  IMAD.U32 R0, RZ, RZ, UR18 ;  /* 0x00000012ff007e24 */ /* 0x000fe2000f8e00ff */
[----:B------:R-:W-:Y:S04]  /*0260*/  BSSY.RECONVERGENT B0, `(.L_x_4) ;  /* 0x000000c000007945 */ /* 0x000fe80003800200 */
[C---:B------:R-:W-:Y:S02]  /*0270*/  ISETP.NE.OR P1, PT, R0.reuse, 0x1, !P4 ;  /* 0x000000010000780c */ /* 0x040fe40006725670 */
[----:B------:R-:W-:-:S11]  /*0280*/  ISETP.NE.OR P0, PT, R0, 0x3, !P4 ;  /* 0x000000030000780c */ /* 0x000fd60006705670 */
[----:B------:R-:W-:Y:S05]  /*0290*/  @P1 BRA `(.L_x_5) ;  /* 0x0000000000201947 */ /* 0x000fea0003800000 */
[----:B------:R-:W3:Y:S02]  /*02a0*/  LDCU.64 UR4, c[0x0][0x348] ;  /* 0x00006900ff0477ac */ /* 0x000ee40008000a00 */
[----:B---3--:R-:W-:Y:S02]  /*02b0*/  UIADD3 UR6, UP1, UPT, UR4, 0x80, URZ ;  /* 0x0000008004067890 */ /* 0x008fe4000ff3e0ff */
[----:B------:R-:W-:Y:S02]  /*02c0*/  UIADD3 UR4, UP0, UPT, UR4, 0x180, URZ ;  /* 0x0000018004047890 */ /* 0x000fe4000ff1e0ff */
[----:B------:R-:W-:Y:S02]  /*02d0*/  UIADD3.X UR7, UPT, UPT, URZ, UR5, URZ, UP1, !UPT ;  /* 0x00000005ff077290 */ /* 0x000fe40008ffe4ff */
[----:B------:R-:W-:-:S07]  /*02e0*/  UIADD3.X UR5, UPT, UPT, URZ, UR5, URZ, UP0, !UPT ;  /* 0x00000005ff057290 */ /* 0x000fce00087fe4ff */
[----:B------:R3:W-:Y:S02]  /*02f0*/  UTMACCTL.PF [UR6] ;  /* 0x00000000060079b9 */ /* 0x0007e40008040000 */
[----:B------:R3:W-:Y:S02]  /*0300*/  UTMACCTL.PF [UR4] ;  /* 0x00000000040079b9 */ /* 0x0007e40008040000 */
[----:B---3--:R-:W-:Y:S01]  /*0310*/  NOP ;  /* 0x0000000000007918 */ /* 0x008fe20000000000 */
.L_x_5:
[----:B------:R-:W-:Y:S05]  /*0320*/  BSYNC.RECONVERGENT B0 ;  /* 0x0000000000007941 */ /* 0x000fea0003800200 */
.L_x_4:
[----:B------:R-:W-:Y:S04]  /*0330*/  BSSY.RECONVERGENT B0, `(.L_x_6) ;  /* 0x000000a000007945 */ /* 0x000fe80003800200 */
        /* <DEDUP_REMOVED lines=9> */
.L_x_7:
[----:B------:R-:W-:Y:S05]  /*03d0*/  BSYNC.RECONVERGENT B0 ;  /* 0x0000000000007941 */ /* 0x000fea0003800200 */
.L_x_6:
[----:B------:R-:W3:Y:S01]  /*03e0*/  LDCU.64 UR4, c[0x0][0x888] ;  /* 0x00011100ff0477ac */ /* 0x000ee20008000a00 */
[----:B------:R-:W-:Y:S02]  /*03f0*/  UISETP.EQ.U32.AND UP2, UPT, UR8, URZ, UPT ;  /* 0x000000ff0800728c */ /* 0x000fe4000bf42070 */
[----:B------:R-:W-:Y:S02]  /*0400*/  UPLOP3.LUT UP3, UPT, UPT, UPT, UPT, 0x80, 0x8 ;  /* 0x000000000008789c */ /* 0x000fe40003f6f070 */
[----:B---3--:R-:W-:-:S04]  /*0410*/  UISETP.NE.U32.AND UP0, UPT, UR4, URZ, UPT ;  /* 0x000000ff0400728c */ /* 0x008fc8000bf05070 */
[----:B------:R-:W-:-:S04]  /*0420*/  UISETP.NE.AND.EX UP1, UPT, UR5, URZ, UPT, UP0 ;  /* 0x000000ff0500728c */ /* 0x000fc8000bf25300 */
[----:B------:R-:W-:-:S04]  /*0430*/  UISETP.EQ.OR.EX UP4, UPT, UR9, URZ, !UP1, UP2 ;  /* 0x000000ff0900728c */ /* 0x000fc8000cf82720 */
[----:B------:R-:W-:-:S05]  /*0440*/  UP2UR UR63, UPR, URZ, 0x10 ;  /* 0x00000010ff3f7883 */ /* 0x000fca0008000000 */
[----:B------:R-:W-:Y:S07]  /*0450*/  BRA.U !UP4, `(.L_x_8) ;  /* 0x000000010c207547 */ /* 0x000fee000b800000 */
[----:B------:R-:W-:Y:S01]  /*0460*/  UISETP.NE.U32.AND UP2, UPT, UR8, URZ, UPT ;  /* 0x000000ff0800728c */ /* 0x000fe2000bf45070 */
[----:B-----5:R-:W-:Y:S01]  /*0470*/  FSETP.NEU.AND P0, PT, R27, RZ, PT ;  /* 0x000000ff1b00720b */ /* 0x020fe20003f0d000 */
[----:B------:R-:W-:Y:S02]  /*0480*/  USEL UR4, URZ, 0xffffffff, UP1 ;  /* 0xffffffffff047887 */ /* 0x000fe40008800000 */
[----:B------:R-:W-:-:S10]  /*0490*/  UISETP.NE.AND.EX UP2, UPT, UR9, URZ, UPT, UP2 ;  /* 0x000000ff0900728c */ /* 0x000fd4000bf45320 */
[----:B------:R-:W-:Y:S01]  /*04a0*/  VOTEU.ANY UP0, P0 ;  /* 0x0000000000ff7886 */ /* 0x000fe20000000100 */
[----:B------:R-:W-:-:S04]  /*04b0*/  @!UP2 USEL UR4, URZ, 0xffffffff, UP0 ;  /* 0xffffffffff04a887 */ /* 0x000fc80008000000 */
[----:B------:R-:W-:-:S04]  /*04c0*/  ULOP3.LUT UR4, UR4, 0x1, URZ, 0xc0, !UPT ;  /* 0x0000000104047892 */ /* 0x000fc8000f8ec0ff */
[----:B------:R-:W-:-:S11]  /*04d0*/  UISETP.NE.U32.AND UP3, UPT, UR4, 0x1, UPT ;  /* 0x000000010400788c */ /* 0x000fd6000bf65070 */
.L_x_8:
[----:B-1----:R-:W1:Y:S01]  /*04e0*/  SHFL.IDX PT, R2, R54, RZ, 0x1f ;  /* 0x00001fff36027589 */ /* 0x002e6200000e0000 */
[----:B------:R-:W-:Y:S01]  /*04f0*/  UISETP.NE.AND UP6, UPT, UR18, 0x2, UPT ;  /* 0x000000021200788c */ /* 0x000fe2000bfc5270 */
[----:B-1----:R-:W-:-:S13]  /*0500*/  ISETP.NE.AND P0, PT, R2, RZ, PT ;  /* 0x000000ff0200720c */ /* 0x002fda0003f05270 */
[----:B------:R-:W-:Y:S05]  /*0510*/  @P0 BRA `(.L_x_9) ;  /* 0x0000000000480947 */ /* 0x000fea0003800000 */
[----:B------:R-:W1:Y:S01]  /*0520*/  S2UR UR4, SR_CgaCtaId ;  /* 0x00000000000479c3 */ /* 0x000e620000008800 */
[----:B------:R-:W-:Y:S01]  /*0530*/  UMOV UR5, 0x400 ;  /* 0x0000040000057882 */ /* 0x000fe20000000000 */
[----:B------:R-:W-:Y:S01]  /*0540*/  UMOV UR8, 0x1 ;  /* 0x0000000100087882 */ /* 0x000fe20000000000 */
[----:B------:R-:W-:Y:S01]  /*0550*/  UMOV UR6, 0x2 ;  /* 0x0000000200067882 */ /* 0x000fe20000000000 */
[----:B------:R-:W-:-:S04]  /*0560*/  UIADD3 UR8, UPT, UPT, -UR8, 0x100000, URZ ;  /* 0x0010000008087890 */ /* 0x000fc8000fffe1ff */
[----:B------:R-:W-:Y:S02]  /*0570*/  USHF.L.U32 UR9, UR8, 0xb, URZ ;  /* 0x0000000b08097899 */ /* 0x000fe400080006ff */
[----:B------:R-:W-:Y:S02]  /*0580*/  USHF.L.U32 UR8, UR8, 0x1, URZ ;  /* 0x0000000108087899 */ /* 0x000fe400080006ff */
[----:B------:R-:W-:-:S04]  /*0590*/  UIADD3 UR6, UPT, UPT, -UR6, 0x100000, URZ ;  /* 0x0010000006067890 */ /* 0x000fc8000fffe1ff */
[----:B------:R-:W-:Y:S02]  /*05a0*/  USHF.L.U32 UR7, UR6, 0xb, URZ ;  /* 0x0000000b06077899 */ /* 0x000fe400080006ff */
[----:B------:R-:W-:Y:S01]  /*05b0*/  USHF.L.U32 UR6, UR6, 0x1, URZ ;  /* 0x0000000106067899 */ /* 0x000fe200080006ff */
[----:B------:R-:W-:Y:S01]  /*05c0*/  ELECT P0, URZ, PT ;  /* 0x0000000000ff782f */ /* 0x000fe20003800000 */
[----:B-1----:R-:W-:Y:S01]  /*05d0*/  ULEA UR4, UR4, UR5, 0x18 ;  /* 0x0000000504047291 */ /* 0x002fe2000f8ec0ff */
[----:B------:R-:W1:Y:S11]  /*05e0*/  FENCE.VIEW.ASYNC.S ;  /* 0x00000000000073c6 */ /* 0x000e760000000000 */
[----:B-1----:R1:W3:Y:S01]  /*05f0*/  SYNCS.EXCH.64 URZ, [UR4], UR8 ;  /* 0x0000000804ff75b2 */ /* 0x0022e20008000100 */
[----:B------:R1:W4:Y:S01]  /*0600*/  SYNCS.EXCH.64 URZ, [UR4+0x10], UR6 ;  /* 0x0000100604ff75b2 */ /* 0x0003220008000100 */
[----:B------:R1:W1:Y:S01]  /*0610*/  SYNCS.EXCH.64 URZ, [UR4+0x8], UR8 ;  /* 0x0000080804ff75b2 */ /* 0x0002620008000100 */
[----:B------:R1:W1:Y:S01]  /*0620*/  SYNCS.EXCH.64 URZ, [UR4+0x18], UR6 ;  /* 0x0000180604ff75b2 */ /* 0x0002620008000100 */
[----:B------:R-:W-:Y:S01]  /*0630*/  NOP ;  /* 0x0000000000007918 */ /* 0x000fe20000000000 */
.L_x_9:
[----:B------:R-:W2:Y:S01]  /*0640*/  SHFL.IDX PT, R2, R54, RZ, 0x1f ;  /* 0x00001fff36027589 */ /* 0x000ea200000e0000 */
[----:B------:R-:W-:Y:S01]  /*0650*/  NOP ;  /* 0x0000000000007918 */ /* 0x000fe20000000000 */
[----:B--2---:R-:W-:-:S13]  /*0660*/  ISETP.NE.AND P0, PT, R2, 0x1, PT ;  /* 0x000000010200780c */ /* 0x004fda0003f05270 */
[----:B------:R-:W-:Y:S05]  /*0670*/  @P0 BRA `(.L_x_10) ;  /* 0x0000000000580947 */ /* 0x000fea0003800000 */
[----:B-1----:R-:W1:Y:S01]  /*0680*/  S2UR UR4, SR_CgaCtaId ;  /* 0x00000000000479c3 */ /* 0x002e620000008800 */
        /* <DEDUP_REMOVED lines=12> */
[----:B-1----:R2:W1:Y:S01]  /*0750*/  SYNCS.EXCH.64 URZ, [UR4+0x20], UR8 ;  /* 0x0000200804ff75b2 */ /* 0x0024620008000100 */
[----:B------:R2:W1:Y:S01]  /*0760*/  SYNCS.EXCH.64 URZ, [UR4+0x40], UR6 ;  /* 0x0000400604ff75b2 */ /* 0x0004620008000100 */
[----:B------:R2:W1:Y:S01]  /*0770*/  SYNCS.EXCH.64 URZ, [UR4+0x28], UR8 ;  /* 0x0000280804ff75b2 */ /* 0x0004620008000100 */
[----:B------:R2:W1:Y:S01]  /*0780*/  SYNCS.EXCH.64 URZ, [UR4+0x48], UR6 ;  /* 0x0000480604ff75b2 */ /* 0x0004620008000100 */
[----:B------:R2:W1:Y:S01]  /*0790*/  SYNCS.EXCH.64 URZ, [UR4+0x30], UR8 ;  /* 0x0000300804ff75b2 */ /* 0x0004620008000100 */
[----:B------:R2:W1:Y:S01]  /*07a0*/  SYNCS.EXCH.64 URZ, [UR4+0x50], UR6 ;  /* 0x0000500604ff75b2 */ /* 0x0004620008000100 */
[----:B------:R2:W1:Y:S01]  /*07b0*/  SYNCS.EXCH.64 URZ, [UR4+0x38], UR8 ;  /* 0x0000380804ff75b2 */ /* 0x0004620008000100 */
[----:B------:R2:W1:Y:S02]  /*07c0*/  SYNCS.EXCH.64 URZ, [UR4+0x58], UR6 ;  /* 0x0000580604ff75b2 */ /* 0x0004640008000100 */
[----:B--2---:R-:W-:Y:S01]  /*07d0*/  NOP ;  /* 0x0000000000007918 */ /* 0x004fe20000000000 */
.L_x_10:
[----:B------:R-:W2:Y:S01]  /*07e0*/  SHFL.IDX PT, R2, R54, RZ, 0x1f ;  /* 0x00001fff36027589 */ /* 0x000ea200000e0000 */
[----:B------:R-:W-:Y:S01]  /*07f0*/  NOP ;  /* 0x0000000000007918 */ /* 0x000fe20000000000 */
[----:B--2---:R-:W-:-:S13]  /*0800*/  ISETP.NE.AND P0, PT, R2, 0x3, PT ;  /* 0x000000030200780c */ /* 0x004fda0003f05270 */
[----:B------:R-:W-:Y:S05]  /*0810*/  @P0 BRA `(.L_x_11) ;  /* 0x0000000000300947 */ /* 0x000fea0003800000 */
[----:B-1----:R-:W1:Y:S01]  /*0820*/  S2UR UR4, SR_CgaCtaId ;  /* 0x00000000000479c3 */ /* 0x002e620000008800 */
[----:B------:R-:W-:Y:S01]  /*0830*/  UMOV UR6, 0x400 ;  /* 0x0000040000067882 */ /* 0x000fe20000000000 */
[----:B------:R-:W-:Y:S01]  /*0840*/  UMOV UR5, 0x20 ;  /* 0x0000002000057882 */ /* 0x000fe20000000000 */
[----:B------:R-:W-:Y:S01]  /*0850*/  ELECT P0, URZ, PT ;  /* 0x0000000000ff782f */ /* 0x000fe20003800000 */
[----:B-1----:R-:W-:Y:S02]  /*0860*/  ULEA UR6, UR4, UR6, 0x18 ;  /* 0x0000000604067291 */ /* 0x002fe4000f8ec0ff */
[----:B------:R-:W-:-:S04]  /*0870*/  UIADD3 UR4, UPT, UPT, -UR5, 0x100000, URZ ;  /* 0x0010000005047890 */ /* 0x000fc8000fffe1ff */
[----:B------:R-:W-:Y:S02]  /*0880*/  USHF.L.U32 UR5, UR4, 0xb, URZ ;  /* 0x0000000b04057899 */ /* 0x000fe400080006ff */
[----:B------:R-:W-:Y:S01]  /*0890*/  USHF.L.U32 UR4, UR4, 0x1, URZ ;  /* 0x0000000104047899 */ /* 0x000fe200080006ff */
[----:B------:R-:W1:Y:S11]  /*08a0*/  FENCE.VIEW.ASYNC.S ;  /* 0x00000000000073c6 */ /* 0x000e760000000000 */
[----:B-1----:R2:W1:Y:S01]  /*08b0*/  SYNCS.EXCH.64 URZ, [UR6+0x60], UR4 ;  /* 0x0000600406ff75b2 */ /* 0x0024620008000100 */
[----:B------:R2:W1:Y:S02]  /*08c0*/  SYNCS.EXCH.64 URZ, [UR6+0x68], UR4 ;  /* 0x0000680406ff75b2 */ /* 0x0004640008000100 */
[----:B--2---:R-:W-:Y:S01]  /*08d0*/  NOP ;  /* 0x0000000000007918 */ /* 0x004fe20000000000 */
.L_x_11:
[----:B------:R-:W2:Y:S01]  /*08e0*/  SHFL.IDX PT, R2, R54, RZ, 0x1f ;  /* 0x00001fff36027589 */ /* 0x000ea200000e0000 */
[----:B------:R-:W-:Y:S01]  /*08f0*/  NOP ;  /* 0x0000000000007918 */ /* 0x000fe20000000000 */
[----:B--2---:R-:W-:-:S13]  /*0900*/  ISETP.NE.AND P0, PT, R2, 0x4, PT ;  /* 0x000000040200780c */ /* 0x004fda0003f05270 */
[----:B------:R-:W-:Y:S05]  /*0910*/  @P0 BRA `(.L_x_12) ;  /* 0x00000000004c0947 */ /* 0x000fea0003800000 */
[----:B-1----:R-:W1:Y:S01]  /*0920*/  S2UR UR6, SR_CgaCtaId ;  /* 0x00000000000679c3 */ /* 0x002e620000008800 */
[----:B------:R-:W-:Y:S01]  /*0930*/  UMOV UR4, 0x1e0 ;  /* 0x000001e000047882 */ /* 0x000fe20000000000 */
[----:B------:R-:W-:Y:S01]  /*0940*/  UMOV UR5, 0x400 ;  /* 0x0000040000057882 */ /* 0x000fe20000000000 */
[----:B------:R-:W-:Y:S01]  /*0950*/  USEL UR4, UR4, 0x1a0, UP3 ;  /* 0x000001a004047887 */ /* 0x000fe20009800000 */
[----:B------:R-:W-:Y:S01]  /*0960*/  UMOV UR8, 0x1 ;  /* 0x0000000100087882 */ /* 0x000fe20000000000 */
[----:B------:R-:W-:Y:S01]  /*0970*/  ELECT P0, URZ, PT ;  /* 0x0000000000ff782f */ /* 0x000fe20003800000 */
[----:B------:R-:W-:-:S04]  /*0980*/  UIADD3 UR8, UPT, UPT, -UR8, 0x100000, URZ ;  /* 0x0010000008087890 */ /* 0x000fc8000fffe1ff */
[----:B------:R-:W-:Y:S02]  /*0990*/  USHF.L.U32 UR9, UR8, 0xb, URZ ;  /* 0x0000000b08097899 */ /* 0x000fe400080006ff */
[----:B------:R-:W-:Y:S02]  /*09a0*/  USHF.L.U32 UR8, UR8, 0x1, URZ ;  /* 0x0000000108087899 */ /* 0x000fe400080006ff */
[----:B-1----:R-:W-:Y:S02]  /*09b0*/  ULEA UR6, UR6, UR5, 0x18 ;  /* 0x0000000506067291 */ /* 0x002fe4000f8ec0ff */
[----:B------:R-:W-:-:S04]  /*09c0*/  UIADD3 UR4, UPT, UPT, -UR4, 0x100000, URZ ;  /* 0x0010000004047890 */ /* 0x000fc8000fffe1ff */
[----:B------:R-:W-:Y:S02]  /*09d0*/  USHF.L.U32 UR5, UR4, 0xb, URZ ;  /* 0x0000000b04057899 */ /* 0x000fe400080006ff */
[----:B------:R-:W-:Y:S01]  /*09e0*/  USHF.L.U32 UR4, UR4, 0x1, URZ ;  /* 0x0000000104047899 */ /* 0x000fe200080006ff */
[----:B------:R-:W1:Y:S03]  /*09f0*/  FENCE.VIEW.ASYNC.S ;  /* 0x00000000000073c6 */ /* 0x000e660000000000 */
[----:B-1----:R2:W1:Y:S08]  /*0a00*/  SYNCS.EXCH.64 URZ, [UR6+0x70], UR8 ;  /* 0x0000700806ff75b2 */ /* 0x0024700008000100 */
[----:B------:R2:W1:Y:S01]  /*0a10*/  SYNCS.EXCH.64 URZ, [UR6+0x80], UR4 ;  /* 0x0000800406ff75b2 */ /* 0x0004620008000100 */
[----:B------:R2:W1:Y:S01]  /*0a20*/  SYNCS.EXCH.64 URZ, [UR6+0x78], UR8 ;  /* 0x0000780806ff75b2 */ /* 0x0004620008000100 */
[----:B------:R2:W1:Y:S02]  /*0a30*/  SYNCS.EXCH.64 URZ, [UR6+0x88], UR4 ;  /* 0x0000880406ff75b2 */ /* 0x0004640008000100 */
[----:B--2---:R-:W-:Y:S01]  /*0a40*/  NOP ;  /* 0x0000000000007918 */ /* 0x004fe20000000000 */
.L_x_12:
        /* <DEDUP_REMOVED lines=26> */
.L_x_13:
[----:B------:R-:W2:Y:S01]  /*0bf0*/  SHFL.IDX PT, R2, R54, RZ, 0x1f ;  /* 0x00001fff36027589 */ /* 0x000ea200000e0000 */
[----:B------:R-:W1:Y:S01]  /*0c00*/  S2UR UR55, SR_CgaCtaId ;  /* 0x00000000003779c3 */ /* 0x000e620000008800 */
[----:B------:R-:W-:Y:S01]  /*0c10*/  NOP ;  /* 0x0000000000007918 */ /* 0x000fe20000000000 */
[----:B--2---:R-:W-:-:S13]  /*0c20*/  ISETP.NE.AND P0, PT, R2, 0x3, PT ;  /* 0x000000030200780c */ /* 0x004fda0003f05270 */
[----:B-1----:R-:W-:Y:S05]  /*0c30*/  @P0 BRA `(.L_x_14) ;  /* 0x0000000000340947 */ /* 0x002fea0003800000 */
[----:B------:R-:W-:Y:S01]  /*0c40*/  UMOV UR4, 0x400 ;  /* 0x0000040000047882 */ /* 0x000fe20000000000 */
[----:B------:R-:W-:Y:S01]  /*0c50*/  UMOV UR6, 0x20 ;  /* 0x0000002000067882 */ /* 0x000fe20000000000 */
[----:B------:R-:W-:Y:S02]  /*0c60*/  ULEA UR4, UR55, UR4, 0x18 ;  /* 0x0000000437047291 */ /* 0x000fe4000f8ec0ff */
[----:B------:R-:W-:-:S04]  /*0c70*/  UIADD3 UR6, UPT, UPT, -UR6, 0x100000, URZ ;  /* 0x0010000006067890 */ /* 0x000fc8000fffe1ff */
[----:B------:R-:W-:Y:S02]  /*0c80*/  USHF.L.U32 UR7, UR6, 0xb, URZ ;  /* 0x0000000b06077899 */ /* 0x000fe400080006ff */
[----:B------:R-:W-:Y:S01]  /*0c90*/  USHF.L.U32 UR6, UR6, 0x1, URZ ;  /* 0x0000000106067899 */ /* 0x000fe200080006ff */
[----:B------:R-:W-:Y:S01]  /*0ca0*/  ELECT P0, URZ, PT ;  /* 0x0000000000ff782f */ /* 0x000fe20003800000 */
[----:B------:R-:W1:Y:S10]  /*0cb0*/  FENCE.VIEW.ASYNC.S ;  /* 0x00000000000073c6 */ /* 0x000e740000000000 */
[----:B-1----:R1:W2:Y:S01]  /*0cc0*/  SYNCS.EXCH.64 URZ, [UR4+0xd0], UR6 ;  /* 0x0000d00604ff75b2 */ /* 0x0022a20008000100 */
[----:B------:R1:W1:Y:S01]  /*0cd0*/  SYNCS.EXCH.64 URZ, [UR4+0xe0], UR6 ;  /* 0x0000e00604ff75b2 */ /* 0x0002620008000100 */
[----:B------:R1:W1:Y:S01]  /*0ce0*/  SYNCS.EXCH.64 URZ, [UR4+0xd8], UR6 ;  /* 0x0000d80604ff75b2 */ /* 0x0002620008000100 */
[----:B------:R1:W1:Y:S01]  /*0cf0*/  SYNCS.EXCH.64 URZ, [UR4+0xe8], UR6 ;  /* 0x0000e80604ff75b2 */ /* 0x0002620008000100 */
[----:B------:R-:W-:Y:S01]  /*0d00*/  NOP ;  /* 0x0000000000007918 */ /* 0x000fe20000000000 */
.L_x_14:
[----:B-1----:R-:W1:Y:S01]  /*0d10*/  LDCU UR4, c[0x0][0x36c] ;  /* 0x00006d80ff0477ac */ /* 0x002e620008000800 */
[----:B------:R-:W-:Y:S01]  /*0d20*/  ISETP.NE.OR P4, PT, R0, 0x2, !P4 ;  /* 0x000000020000780c */ /* 0x000fe20006785670 */
[----:B------:R-:W-:Y:S01]  /*0d30*/  NOP ;  /* 0x0000000000007918 */ /* 0x000fe20000000000 */
[----:B------:R-:W-:Y:S01]  /*0d40*/  LOP3.LUT R0, R65, 0x1f, RZ, 0xc0, !PT ;  /* 0x0000001f41007812 */ /* 0x000fe200078ec0ff */
[----:B------:R-:W-:Y:S02]  /*0d50*/  UISETP.NE.AND UP4, UPT, UR18, URZ, UPT ;  /* 0x000000ff1200728c */ /* 0x000fe4000bf85270 */
[----:B-1----:R-:W-:-:S09]  /*0d60*/  UISETP.EQ.U32.AND UP5, UPT, UR4, 0x1, UPT ;  /* 0x000000010400788c */ /* 0x002fd2000bfa2070 */
[----:B------:R-:W-:Y:S05]  /*0d70*/  BRA.U !UP5, `(.L_x_15) ;  /* 0x000000010d087547 */ /* 0x000fea000b800000 */
[----:B--234-:R-:W-:Y:S01]  /*0d80*/  UCGABAR_ARV ;  /* 0x00000000000079c7 */ /* 0x01cfe20008000000 */
[----:B------:R-:W-:Y:S05]  /*0d90*/  BRA `(.L_x_16) ;  /* 0x0000000000047947 */ /* 0x000fea0003800000 */
.L_x_15:
[----:B--234-:R-:W-:Y:S01]  /*0da0*/  NOP ;  /* 0x0000000000007918 */ /* 0x01cfe20000000000 */
.L_x_16:
[----:B------:R-:W1:Y:S01]  /*0db0*/  S2UR UR24, SR_CTAID.X ;  /* 0x00000000001879c3 */ /* 0x000e620000002500 */
[----:B------:R-:W-:-:S05]  /*0dc0*/  CS2R.32 R56, SR_CgaSize ;  /* 0x0000000000387805 */ /* 0x000fca0000008a00 */
[----:B------:R-:W-:-:S05]  /*0dd0*/  IMAD R56, R56, -0xa0, RZ ;  /* 0xffffff6038387824 */ /* 0x000fca00078e02ff */
[----:B------:R-:W-:-:S14]  /*0de0*/  R2UR UR5, R56 ;  /* 0x00000000380572ca */ /* 0x000fdc00000e0000 */
[----:B------:R-:W2:Y:S01]  /*0df0*/  LDCU UR5, c[0x0][UR5+0x2b0] ;  /* 0x00005600050577ac */ /* 0x000ea20008000800 */
[----:B------:R-:W-:-:S05]  /*0e00*/  CS2R.32 R56, SR_CgaSize ;  /* 0x0000000000387805 */ /* 0x000fca0000008a00 */
[----:B------:R-:W-:-:S05]  /*0e10*/  IMAD R56, R56, -0xa0, RZ ;  /* 0xffffff6038387824 */ /* 0x000fca00078e02ff */
[----:B------:R-:W-:-:S14]  /*0e20*/  R2UR UR4, R56 ;  /* 0x00000000380472ca */ /* 0x000fdc00000e0000 */
[----:B------:R-:W3:Y:S01]  /*0e30*/  LDCU UR4, c[0x0][UR4+0x2b4] ;  /* 0x00005680040477ac */ /* 0x000ee20008000800 */
[----:B------:R-:W4:Y:S01]  /*0e40*/  S2UR UR28, SR_CTAID.Y ;  /* 0x00000000001c79c3 */ /* 0x000f220000002600 */
[----:B------:R-:W-:-:S05]  /*0e50*/  CS2R.32 R56, SR_CgaSize ;  /* 0x0000000000387805 */ /* 0x000fca0000008a00 */
[----:B------:R-:W-:-:S05]  /*0e60*/  IMAD R56, R56, -0xa0, RZ ;  /* 0xffffff6038387824 */ /* 0x000fca00078e02ff */
[----:B------:R-:W-:-:S14]  /*0e70*/  R2UR UR6, R56 ;  /* 0x00000000380672ca */ /* 0x000fdc00000e0000 */
[----:B------:R-:W3:Y:S01]  /*0e80*/  LDCU UR6, c[0x0][UR6+0x2a0] ;  /* 0x00005400060677ac */ /* 0x000ee20008000800 */
[----:B------:R-:W-:-:S05]  /*0e90*/  CS2R.32 R56, SR_CgaSize ;  /* 0x0000000000387805 */ /* 0x000fca0000008a00 */
[----:B------:R-:W-:-:S05]  /*0ea0*/  IMAD R56, R56, -0xa0, RZ ;  /* 0xffffff6038387824 */ /* 0x000fca00078e02ff */
[----:B------:R-:W-:-:S14]  /*0eb0*/  R2UR UR7, R56 ;  /* 0x00000000380772ca */ /* 0x000fdc00000e0000 */
[----:B------:R-:W3:Y:S01]  /*0ec0*/  LDCU UR7, c[0x0][UR7+0x2a4] ;  /* 0x00005480070777ac */ /* 0x000ee20008000800 */
[----:B------:R-:W-:Y:S01]  /*0ed0*/  USHF.L.U32 UR29, UR55, 0xb, URZ ;  /* 0x0000000b371d7899 */ /* 0x000fe200080006ff */
[----:B------:R-:W3:Y:S01]  /*0ee0*/  LDCU UR19, c[0x0][0xb24] ;  /* 0x00016480ff1377ac */ /* 0x000ee20008000800 */
[----:B------:R-:W3:Y:S01]  /*0ef0*/  LDCU UR39, c[0x0][0xb24] ;  /* 0x00016480ff2777ac */ /* 0x000ee20008000800 */
[----:B-1----:R-:W-:Y:S01]  /*0f00*/  I2FP.F32.U32 R3, UR24 ;  /* 0x0000001800037c45 */ /* 0x002fe20008201000 */
[----:B------:R-:W1:Y:S04]  /*0f10*/  LDCU UR22, c[0x0][0xb30] ;  /* 0x00016600ff1677ac */ /* 0x000e680008000800 */
[----:B--2---:R-:W-:Y:S01]  /*0f20*/  FMUL R3, R3, UR5 ;  /* 0x0000000503037c20 */ /* 0x004fe20008400000 */
[----:B------:R-:W-:Y:S01]  /*0f30*/  ULOP3.LUT UR29, UR29, 0x800, URZ, 0xc0, !UPT ;  /* 0x000008001d1d7892 */ /* 0x000fe2000f8ec0ff */
[----:B----4-:R-:W-:-:S04]  /*0f40*/  I2FP.F32.U32 R2, UR28 ;  /* 0x0000001c00027c45 */ /* 0x010fc80008201000 */
[----:B------:R-:W2:Y:S01]  /*0f50*/  F2I.U32.TRUNC.NTZ R3, R3 ;  /* 0x0000000300037305 */ /* 0x000ea2000020f000 */
[----:B---3--:R-:W-:-:S07]  /*0f60*/  FMUL R2, R2, UR4 ;  /* 0x0000000402027c20 */ /* 0x008fce0008400000 */
[----:B------:R-:W3:Y:S01]  /*0f70*/  F2I.U32.TRUNC.NTZ R2, R2 ;  /* 0x0000000200027305 */ /* 0x000ee2000020f000 */
[----:B--2---:R-:W-:Y:S02]  /*0f80*/  R2UR UR5, R3 ;  /* 0x00000000030572ca */ /* 0x004fe400000e0000 */
[----:B---3--:R-:W-:Y:S02]  /*0f90*/  R2UR UR4, R2 ;  /* 0x00000000020472ca */ /* 0x008fe400000e0000 */
[----:B------:R-:W-:-:S09]  /*0fa0*/  PRMT R2, RZ, 0x7610, R2 ;  /* 0x00007610ff027816 */ /* 0x000fd20000000002 */
[----:B------:R-:W-:-:S04]  /*0fb0*/  UIADD3 UR5, UPT, UPT, -UR5, URZ, URZ ;  /* 0x000000ff05057290 */ /* 0x000fc8000fffe1ff */
[----:B------:R-:W-:Y:S02]  /*0fc0*/  UIMAD UR5, UR6, UR5, UR24 ;  /* 0x00000005060572a4 */ /* 0x000fe4000f8e0218 */
[----:B------:R-:W-:-:S04]  /*0fd0*/  UIADD3 UR4, UPT, UPT, -UR4, URZ, URZ ;  /* 0x000000ff04047290 */ /* 0x000fc8000fffe1ff */
[----:B------:R-:W-:Y:S01]  /*0fe0*/  IMAD.U32 R56, RZ, RZ, UR5 ;  /* 0x00000005ff387e24 */ /* 0x000fe2000f8e00ff */
[----:B------:R-:W-:-:S06]  /*0ff0*/  UIMAD UR4, UR7, UR4, UR28 ;  /* 0x00000004070472a4 */ /* 0x000fcc000f8e021c */
[----:B------:R-:W-:Y:S01]  /*1000*/  IMAD.U32 R55, RZ, RZ, UR4 ;  /* 0x00000004ff377e24 */ /* 0x000fe2000f8e00ff */
[----:B-1----:R-:W-:Y:S06]  /*1010*/  BRA.U UP4, `(.L_x_17) ;  /* 0x00000001042c7547 */ /* 0x002fec000b800000 */
[----:B------:R-:W-:Y:S02]  /*1020*/  R2UR UR4, R55 ;  /* 0x00000000370472ca */ /* 0x000fe400000e0000 */
[----:B------:R-:W-:-:S11]  /*1030*/  R2UR UR6, R56 ;  /* 0x00000000380672ca */ /* 0x000fd600000e0000 */
[----:B------:R-:W-:-:S04]  /*1040*/  UISETP.NE.AND UP0, UPT, UR4, URZ, UPT ;  /* 0x000000ff0400728c */ /* 0x000fc8000bf05270 */
[----:B------:R-:W-:-:S04]  /*1050*/  UISETP.EQ.OR UP0, UPT, UR6, URZ, !UP0 ;  /* 0x000000ff0600728c */ /* 0x000fc8000c702670 */
[----:B------:R-:W-:Y:S02]  /*1060*/  USEL UR5, URZ, 0x1, !UP0 ;  /* 0x00000001ff057887 */ /* 0x000fe4000c000000 */
[----:B------:R-:W-:-:S04]  /*1070*/  UISETP.NE.AND UP0, UPT, UR4, URZ, UPT ;  /* 0x000000ff0400728c */ /* 0x000fc8000bf05270 */
[----:B------:R-:W-:Y:S02]  /*1080*/  USEL UR4, URZ, 0x2, UP0 ;  /* 0x00000002ff047887 */ /* 0x000fe40008000000 */
[----:B------:R-:W-:-:S04]  /*1090*/  UISETP.NE.AND UP0, UPT, UR6, 0x1, UPT ;  /* 0x000000010600788c */ /* 0x000fc8000bf05270 */
[----:B------:R-:W-:-:S04]  /*10a0*/  USEL UR4, UR4, 0x2, UP0 ;  /* 0x0000000204047887 */ /* 0x000fc80008000000 */
[----:B------:R-:W-:-:S06]  /*10b0*/  UIADD3 UR4, UPT, UPT, UR5, UR4, URZ ;  /* 0x0000000405047290 */ /* 0x000fcc000fffe0ff */
[----:B------:R-:W-:-:S07]  /*10c0*/  IMAD.U32 R2, RZ, RZ, UR4 ;  /* 0x00000004ff027e24 */ /* 0x000fce000f8e00ff */
.L_x_17:
[----:B------:R-:W1:Y:S01]  /*10d0*/  S2UR UR60, SR_CTAID.Z ;  /* 0x00000000003c79c3 */ /* 0x000e620000002700 */
[----:B------:R-:W-:-:S09]  /*10e0*/  UISETP.GE.AND UP0, UPT, UR19, 0x1, UPT ;  /* 0x000000011300788c */ /* 0x000fd2000bf06270 */
[----:B------:R-:W-:Y:S05]  /*10f0*/  BRA.U !UP0, `(.L_x_18) ;  /* 0x0000000108d07547 */ /* 0x000fea000b800000 */
[----:B------:R-:W2:Y:S01]  /*1100*/  LDCU UR20, c[0x0][0xb0c] ;  /* 0x00016180ff1477ac */ /* 0x000ea20008000800 */
[----:B------:R-:W3:Y:S01]  /*1110*/  LDCU.128 UR12, c[0x0][0xb10] ;  /* 0x00016200ff0c77ac */ /* 0x000ee20008000c00 */
[----:B------:R-:W4:Y:S01]  /*1120*/  LDCU UR6, c[0x0][0x370] ;  /* 0x00006e00ff0677ac */ /* 0x000f220008000800 */
[----:B------:R-:W1:Y:S01]  /*1130*/  LDCU UR7, c[0x0][0x374] ;  /* 0x00006e80ff0777ac */ /* 0x000e620008000800 */
[----:B------:R-:W1:Y:S01]  /*1140*/  LDCU UR21, c[0x0][0xb20] ;  /* 0x00016400ff1577ac */ /* 0x000e620008000800 */
[----:B--2---:R-:W-:Y:S02]  /*1150*/  UISETP.NE.AND UP0, UPT, UR20, 0x1, UPT ;  /* 0x000000011400788c */ /* 0x004fe4000bf05270 */
[----:B---3--:R-:W-:Y:S01]  /*1160*/  UIMAD.WIDE.U32 UR4, UR24, UR12, URZ ;  /* 0x0000000c180472a5 */ /* 0x008fe2000f8e00ff */
[----:B------:R-:W2:Y:S01]  /*1170*/  LDCU.64 UR8, c[0x0][0xb28] ;  /* 0x00016500ff0877ac */ /* 0x000ea20008000a00 */
[----:B----4-:R-:W-:Y:S02]  /*1180*/  UIMAD.WIDE.U32 UR10, UR6, UR12, URZ ;  /* 0x0000000c060a72a5 */ /* 0x010fe4000f8e00ff */
[----:B------:R-:W-:-:S02]  /*1190*/  USHF.R.U32.HI UR5, URZ, UR13, UR5 ;  /* 0x0000000dff057299 */ /* 0x000fc40008011605 */
[----:B------:R-:W-:Y:S02]  /*11a0*/  UISETP.NE.AND UP2, UPT, UR19, 0x1, UPT ;  /* 0x000000011300788c */ /* 0x000fe4000bf45270 */
[----:B------:R-:W-:Y:S01]  /*11b0*/  USEL UR5, UR24, UR5, !UP0 ;  /* 0x0000000518057287 */ /* 0x000fe2000c000000 */
[----:B------:R-:W-:Y:S01]  /*11c0*/  UMOV UR10, UR11 ;  /* 0x0000000b000a7c82 */ /* 0x000fe20008000000 */
[----:B------:R-:W-:Y:S02]  /*11d0*/  UIMAD.WIDE.U32 UR16, UR28, UR15, URZ ;  /* 0x0000000f1c1072a5 */ /* 0x000fe4000f8e00ff */
[----:B------:R-:W-:Y:S02]  /*11e0*/  @UP0 USHF.R.U32.HI UR6, URZ, UR13, UR10 ;  /* 0x0000000dff060299 */ /* 0x000fe4000801160a */
[----:B------:R-:W-:Y:S02]  /*11f0*/  UISETP.NE.AND UP0, UPT, UR14, 0x1, UPT ;  /* 0x000000010e00788c */ /* 0x000fe4000bf05270 */
[----:B-1----:R-:W-:-:S02]  /*1200*/  UIMAD.WIDE.U32 UR10, UR7, UR15, URZ ;  /* 0x0000000f070a72a5 */ /* 0x002fc4000f8e00ff */
[----:B--2---:R-:W-:Y:S01]  /*1210*/  UIMAD.WIDE.U32 UR12, UR6, UR8, URZ ;  /* 0x00000008060c72a5 */ /* 0x004fe2000f8e00ff */
[----:B------:R-:W-:Y:S02]  /*1220*/  UMOV UR4, UR17 ;  /* 0x0000001100047c82 */ /* 0x000fe40008000000 */
[----:B------:R-:W-:Y:S02]  /*1230*/  USHF.R.U32.HI UR4, URZ, UR21, UR4 ;  /* 0x00000015ff047299 */ /* 0x000fe40008011604 */
[----:B------:R-:W-:Y:S02]  /*1240*/  UMOV UR10, UR11 ;  /* 0x0000000b000a7c82 */ /* 0x000fe40008000000 */
[----:B------:R-:W-:Y:S01]  /*1250*/  UMOV UR12, UR13 ;  /* 0x0000000d000c7c82 */ /* 0x000fe20008000000 */
[----:B------:R-:W-:Y:S02]  /*1260*/  @UP0 USHF.R.U32.HI UR7, URZ, UR21, UR10 ;  /* 0x00000015ff070299 */ /* 0x000fe4000801160a */
[----:B------:R-:W-:-:S02]  /*1270*/  USEL UR4, UR28, UR4, !UP0 ;  /* 0x000000041c047287 */ /* 0x000fc4000c000000 */
[----:B------:R-:W-:Y:S02]  /*1280*/  UIMAD.WIDE.U32 UR10, UR7, UR8, URZ ;  /* 0x00000008070a72a5 */ /* 0x000fe4000f8e00ff */
[----:B------:R-:W-:Y:S02]  /*1290*/  @UP2 USHF.R.U32.HI UR6, URZ, UR9, UR12 ;  /* 0x00000009ff062299 */ /* 0x000fe4000801160c */
[----:B------:R-:W-:-:S03]  /*12a0*/  UIMAD.WIDE.U32 UR12, UR4, UR8, URZ ;  /* 0x00000008040c72a5 */ /* 0x000fc6000f8e00ff */
[----:B------:R-:W-:Y:S02]  /*12b0*/  UMOV UR10, UR11 ;  /* 0x0000000b000a7c82 */ /* 0x000fe40008000000 */
[----:B------:R-:W-:Y:S02]  /*12c0*/  @UP2 USHF.R.U32.HI UR7, URZ, UR9, UR10 ;  /* 0x00000009ff072299 */ /* 0x000fe4000801160a */
[----:B------:R-:W-:Y:S02]  /*12d0*/  UIMAD UR10, UR6, UR19, URZ ;  /* 0x00000013060a72a4 */ /* 0x000fe4000f8e02ff */
[----:B------:R-:W-:-:S04]  /*12e0*/  UIMAD UR7, UR7, UR19, URZ ;  /* 0x00000013070772a4 */ /* 0x000fc8000f8e02ff */
[----:B------:R-:W-:-:S03]  /*12f0*/  UISETP.GE.AND UP0, UPT, UR4, UR7, UPT ;  /* 0x000000070400728c */ /* 0x000fc6000bf06270 */
[----:B------:R-:W-:Y:S01]  /*1300*/  UMOV UR7, UR13 ;  /* 0x0000000d00077c82 */ /* 0x000fe20008000000 */
[----:B------:R-:W-:Y:S02]  /*1310*/  UISETP.GE.OR UP0, UPT, UR5, UR10, UP0 ;  /* 0x0000000a0500728c */ /* 0x000fe40008706670 */
[----:B------:R-:W-:Y:S02]  /*1320*/  UIMAD.WIDE.U32 UR10, UR5, UR8, URZ ;  /* 0x00000008050a72a5 */ /* 0x000fe4000f8e00ff */
[----:B------:R-:W-:Y:S02]  /*1330*/  USHF.R.U32.HI UR7, URZ, UR9, UR7 ;  /* 0x00000009ff077299 */ /* 0x000fe40008011607 */
[----:B------:R-:W-:Y:S02]  /*1340*/  UIADD3 UR10, UPT, UPT, -UR4, URZ, URZ ;  /* 0x000000ff040a7290 */ /* 0x000fe4000fffe1ff */
[----:B------:R-:W-:Y:S02]  /*1350*/  USEL UR7, UR4, UR7, !UP2 ;  /* 0x0000000704077287 */ /* 0x000fe4000d000000 */
[----:B------:R-:W-:Y:S01]  /*1360*/  UIMAD UR10, UR14, UR10, UR28 ;  /* 0x0000000a0e0a72a4 */ /* 0x000fe2000f8e021c */
[----:B------:R-:W-:Y:S01]  /*1370*/  @!UP0 UMOV UR8, UR11 ;  /* 0x0000000b00088c82 */ /* 0x000fe20008000000 */
[----:B------:R-:W-:-:S02]  /*1380*/  UIADD3 UR11, UPT, UPT, -UR5, URZ, URZ ;  /* 0x000000ff050b7290 */ /* 0x000fc4000fffe1ff */
[----:B------:R-:W-:Y:S02]  /*1390*/  @!UP0 USHF.R.U32.HI UR8, URZ, UR9, UR8 ;  /* 0x00000009ff088299 */ /* 0x000fe40008011608 */
[----:B------:R-:W-:Y:S02]  /*13a0*/  UIADD3 UR9, UPT, UPT, -UR7, URZ, URZ ;  /* 0x000000ff07097290 */ /* 0x000fe4000fffe1ff */
[----:B------:R-:W-:Y:S02]  /*13b0*/  @!UP0 USEL UR8, UR5, UR8, !UP2 ;  /* 0x0000000805088287 */ /* 0x000fe4000d000000 */
[----:B------:R-:W-:Y:S02]  /*13c0*/  UIMAD UR9, UR19, UR9, UR4 ;  /* 0x00000009130972a4 */ /* 0x000fe4000f8e0204 */
[----:B------:R-:W-:Y:S02]  /*13d0*/  @!UP0 UIADD3 UR7, UPT, UPT, UR7, -UR8, URZ ;  /* 0x8000000807078290 */ /* 0x000fe4000fffe0ff */
[----:B------:R-:W-:-:S02]  /*13e0*/  @!UP0 UIMAD UR6, UR9, UR6, UR8 ;  /* 0x00000006090682a4 */ /* 0x000fc4000f8e0208 */
[----:B------:R-:W-:Y:S02]  /*13f0*/  @!UP0 UIMAD UR4, UR7, UR19, UR5 ;  /* 0x00000013070482a4 */ /* 0x000fe4000f8e0205 */
[----:B------:R-:W-:Y:S02]  /*1400*/  UIMAD UR24, UR20, UR11, UR24 ;  /* 0x0000000b141872a4 */ /* 0x000fe4000f8e0218 */
[----:B------:R-:W-:Y:S01]  /*1410*/  UIMAD UR28, UR4, UR14, UR10 ;  /* 0x0000000e041c72a4 */ /* 0x000fe2000f8e020a */
[----:B------:R-:W-:Y:S02]  /*1420*/  @!UP0 UMOV UR5, UR6 ;  /* 0x0000000600058c82 */ /* 0x000fe40008000000 */
[----:B------:R-:W-:-:S12]  /*1430*/  UIMAD UR24, UR5, UR20, UR24 ;  /* 0x00000014051872a4 */ /* 0x000fd8000f8e0218 */
.L_x_18:
[----:B------:R-:W-:-:S09]  /*1440*/  UISETP.NE.AND UP0, UPT, UR22, 0x1, UPT ;  /* 0x000000011600788c */ /* 0x000fd2000bf05270 */
[----:B------:R-:W-:Y:S05]  /*1450*/  BRA.U UP0, `(.L_x_19) ;  /* 0x0000000100407547 */ /* 0x000fea000b800000 */
[----:B------:R-:W2:Y:S01]  /*1460*/  LDCU.128 UR8, c[0x0][0xb10] ;  /* 0x00016200ff0877ac */ /* 0x000ea20008000c00 */
[----:B------:R-:W3:Y:S01]  /*1470*/  LDCU UR12, c[0x0][0xb0c] ;  /* 0x00016180ff0c77ac */ /* 0x000ee20008000800 */
[----:B------:R-:W4:Y:S01]  /*1480*/  LDCU UR13, c[0x0][0xb20] ;  /* 0x00016400ff0d77ac */ /* 0x000f220008000800 */
[----:B--2---:R-:W-:Y:S02]  /*1490*/  UIMAD.WIDE.U32 UR4, UR24, UR8, URZ ;  /* 0x00000008180472a5 */ /* 0x004fe4000f8e00ff */
[----:B------:R-:W-:Y:S02]  /*14a0*/  UIMAD.WIDE.U32 UR6, UR28, UR11, URZ ;  /* 0x0000000b1c0672a5 */ /* 0x000fe4000f8e00ff */
[----:B---3--:R-:W-:Y:S02]  /*14b0*/  UISETP.NE.AND UP0, UPT, UR12, 0x1, UPT ;  /* 0x000000010c00788c */ /* 0x008fe4000bf05270 */
[----:B------:R-:W-:-:S03]  /*14c0*/  USHF.R.U32.HI UR5, URZ, UR9, UR5 ;  /* 0x00000009ff057299 */ /* 0x000fc60008011605 */
[----:B------:R-:W-:Y:S01]  /*14d0*/  UMOV UR4, UR7 ;  /* 0x0000000700047c82 */ /* 0x000fe20008000000 */
[----:B------:R-:W-:Y:S02]  /*14e0*/  USEL UR5, UR24, UR5, !UP0 ;  /* 0x0000000518057287 */ /* 0x000fe4000c000000 */
[----:B------:R-:W-:Y:S02]  /*14f0*/  UISETP.NE.AND UP0, UPT, UR10, 0x1, UPT ;  /* 0x000000010a00788c */ /* 0x000fe4000bf05270 */
[----:B----4-:R-:W-:-:S04]  /*1500*/  USHF.R.U32.HI UR4, URZ, UR13, UR4 ;  /* 0x0000000dff047299 */ /* 0x010fc80008011604 */
[----:B------:R-:W-:-:S04]  /*1510*/  USEL UR4, UR28, UR4, !UP0 ;  /* 0x000000041c047287 */ /* 0x000fc8000c000000 */
[----:B------:R-:W-:Y:S02]  /*1520*/  UIADD3 UR6, UPT, UPT, UR5, -UR4, URZ ;  /* 0x8000000405067290 */ /* 0x000fe4000fffe0ff */
[----:B------:R-:W-:Y:S02]  /*1530*/  UIADD3 UR4, UPT, UPT, -UR5, UR4, URZ ;  /* 0x0000000405047290 */ /* 0x000fe4000fffe1ff */
[----:B------:R-:W-:Y:S02]  /*1540*/  UIMAD UR28, UR6, UR10, UR28 ;  /* 0x0000000a061c72a4 */ /* 0x000fe4000f8e021c */
[----:B------:R-:W-:-:S12]  /*1550*/  UIMAD UR24, UR4, UR12, UR24 ;  /* 0x0000000c041872a4 */ /* 0x000fd8000f8e0218 */
.L_x_19:
[----:B------:R-:W-:Y:S01]  /*1560*/  UISETP.NE.AND UP0, UPT, UR18, 0x2, UPT ;  /* 0x000000021200788c */ /* 0x000fe2000bf05270 */
[----:B------:R-:W-:Y:S09]  /*1570*/  BRA.U !UP5, `(.L_x_20) ;  /* 0x000000010d0c7547 */ /* 0x000ff2000b800000 */
[----:B------:R-:W-:Y:S01]  /*1580*/  UCGABAR_WAIT ;  /* 0x0000000000007dc7 */ /* 0x000fe20008000000 */
[----:B------:R-:W-:Y:S01]  /*1590*/  CCTL.IVALL ;  /* 0x00000000ff00798f */ /* 0x000fe20002000000 */
[----:B------:R-:W-:Y:S05]  /*15a0*/  BRA `(.L_x_21) ;  /* 0x0000000000047947 */ /* 0x000fea0003800000 */
.L_x_20:
[----:B------:R-:W-:Y:S06]  /*15b0*/  BAR.SYNC.DEFER_BLOCKING 0x0 ;  /* 0x0000000000007b1d */ /* 0x000fec0000010000 */
.L_x_21:
[----:B------:R-:W-:Y:S05]  /*15c0*/  BRA.U UP0, `(.L_x_22) ;  /* 0x0000001500b07547 */ /* 0x000fea000b800000 */
[----:B------:R-:W2:Y:S01]  /*15d0*/  LDCU UR6, c[0x0][0x38c] ;  /* 0x00007180ff0677ac */ /* 0x000ea20008000800 */
[----:B------:R-:W-:Y:S01]  /*15e0*/  PLOP3.LUT P2, PT, PT, PT, UP3, 0x80, 0x8 ;  /* 0x000000000008781c */ /* 0x000fe20003f4f038 */
[----:B------:R-:W-:Y:S01]  /*15f0*/  IMAD.MOV.U32 R12, RZ, RZ, 0x1 ;  /* 0x00000001ff0c7424 */ /* 0x000fe200078e00ff */
[----:B------:R-:W-:Y:S01]  /*1600*/  ISETP.EQ.OR P3, PT, R0, RZ, P4 ;  /* 0x000000ff0000720c */ /* 0x000fe20002762670 */
[----:B------:R-:W-:Y:S01]  /*1610*/  UISETP.NE.AND UP1, UPT, UR18, URZ, UPT ;  /* 0x000000ff1200728c */ /* 0x000fe2000bf25270 */
[----:B------:R-:W-:Y:S01]  /*1620*/  PLOP3.LUT P2, PT, P2, PT, PT, 0x8, 0x80 ;  /* 0x000000000080781c */ /* 0x000fe2000174e170 */
[----:B------:R-:W-:Y:S01]  /*1630*/  USEL UR38, URZ, 0x1, UP6 ;  /* 0x00000001ff267887 */ /* 0x000fe2000b000000 */
[----:B------:R-:W-:Y:S01]  /*1640*/  CS2R R10, SRZ ;  /* 0x00000000000a7805 */ /* 0x000fe2000001ff00 */
[----:B------:R-:W-:Y:S01]  /*1650*/  IMAD.MOV.U32 R9, RZ, RZ, RZ ;  /* 0x000000ffff097224 */ /* 0x000fe200078e00ff */
[----:B------:R-:W3:Y:S01]  /*1660*/  LDCU UR62, c[0x0][0x370] ;  /* 0x00006e00ff3e77ac */ /* 0x000ee20008000800 */
[----:B------:R-:W-:Y:S01]  /*1670*/  IMAD.MOV.U32 R8, RZ, RZ, 0x1 ;  /* 0x00000001ff087424 */ /* 0x000fe200078e00ff */
[----:B------:R-:W4:Y:S01]  /*1680*/  LDCU.64 UR46, c[0x0][0x348] ;  /* 0x00006900ff2e77ac */ /* 0x000f220008000a00 */
[----:B------:R-:W-:-:S02]  /*1690*/  USHF.R.U32.HI UR66, URZ, 0x5, UR29 ;  /* 0x00000005ff427899 */ /* 0x000fc4000801161d */
[----:B--2---:R-:W-:Y:S02]  /*16a0*/  UIADD3 UR5, UPT, UPT, UR6, 0x7f, URZ ;  /* 0x0000007f06057890 */ /* 0x004fe4000fffe0ff */
[----:B------:R-:W-:Y:S02]  /*16b0*/  UIADD3 UR67, UPT, UPT, UR6, 0xfe, URZ ;  /* 0x000000fe06437890 */ /* 0x000fe4000fffe0ff */
[----:B------:R-:W-:Y:S01]  /*16c0*/  USHF.R.S32.HI UR4, URZ, 0x1f, UR5 ;  /* 0x0000001fff047899 */ /* 0x000fe20008011405 */
[----:B------:R-:W2:Y:S03]  /*16d0*/  LDCU UR61, c[0x0][0x374] ;  /* 0x00006e80ff3d77ac */ /* 0x000ea60008000800 */
[----:B------:R-:W-:Y:S02]  /*16e0*/  ULEA.HI UR4, UR4, UR5, URZ, 0x7 ;  /* 0x0000000504047291 */ /* 0x000fe4000f8f38ff */
[----:B------:R-:W-:-:S02]  /*16f0*/  USEL UR38, UR38, 0x2, UP1 ;  /* 0x0000000226267887 */ /* 0x000fc40008800000 */
[----:B------:R-:W-:Y:S02]  /*1700*/  USHF.R.S32.HI UR64, URZ, 0x7, UR4 ;  /* 0x00000007ff407899 */ /* 0x000fe40008011404 */
[----:B------:R-:W-:Y:S02]  /*1710*/  UIADD3 UR4, UPT, UPT, UR6, -0x1, URZ ;  /* 0xffffffff06047890 */ /* 0x000fe4000fffe0ff */
[----:B------:R-:W-:Y:S02]  /*1720*/  UISETP.LT.U32.AND UP0, UPT, UR64, 0x2, UPT ;  /* 0x000000024000788c */ /* 0x000fe4000bf01070 */
[----:B------:R-:W-:Y:S02]  /*1730*/  UISETP.GE.U32.AND UP2, UPT, UR4, -0xff, UPT ;  /* 0xffffff010400788c */ /* 0x000fe4000bf46070 */
[----:B------:R-:W-:Y:S01]  /*1740*/  USEL UR63, UR64, 0x2, UP0 ;  /* 0x00000002403f7887 */ /* 0x000fe20008000000 */
[----:B------:R-:W-:-:S03]  /*1750*/  UMOV UR23, URZ ;  /* 0x000000ff00177c82 */ /* 0x000fc60008000000 */
[----:B------:R-:W-:Y:S02]  /*1760*/  UIADD3 UR37, UPT, UPT, UR63, -0x1, URZ ;  /* 0xffffffff3f257890 */ /* 0x000fe4000fffe0ff */
[----:B------:R-:W-:-:S03]  /*1770*/  UIADD3 UR65, UPT, UPT, UR64, -UR63, URZ ;  /* 0x8000003f40417290 */ /* 0x000fc6000fffe0ff */
[----:B------:R-:W-:-:S04]  /*1780*/  @UP2 UIADD3 UR37, UPT, UPT, UR63, URZ, URZ ;  /* 0x000000ff3f252290 */ /* 0x000fc8000fffe0ff */
[----:B--234-:R-:W-:-:S12]  /*1790*/  UIADD3 UR37, UPT, UPT, UR37, 0x1, URZ ;  /* 0x0000000125257890 */ /* 0x01cfd8000fffe0ff */
.L_x_46:
[----:B------:R-:W-:Y:S01]  /*17a0*/  UISETP.NE.AND UP0, UPT, UR55, URZ, UPT ;  /* 0x000000ff3700728c */ /* 0x000fe2000bf05270 */
[----:B------:R-:W2:Y:S08]  /*17b0*/  S2UR UR55, SR_CgaCtaId ;  /* 0x00000000003779c3 */ /* 0x000eb00000008800 */
[----:B---3--:R-:W-:Y:S05]  /*17c0*/  BRA.U UP0, `(.L_x_23) ;  /* 0x0000000100347547 */ /* 0x008fea000b800000 */
[----:B------:R-:W3:Y:S01]  /*17d0*/  S2R R0, SR_CgaCtaId ;  /* 0x0000000000007919 */ /* 0x000ee20000008800 */
[----:B------:R-:W-:-:S04]  /*17e0*/  MOV R2, 0x400 ;  /* 0x0000040000027802 */ /* 0x000fc80000000f00 */
[----:B---3--:R-:W-:Y:S02]  /*17f0*/  LEA R0, R0, R2, 0x18 ;  /* 0x0000000200007211 */ /* 0x008fe400078ec0ff */
[----:B------:R-:W-:-:S03]  /*1800*/  SHF.L.U32 R2, R8, 0x1f, RZ ;  /* 0x0000001f08027819 */ /* 0x000fc600000006ff */
[----:B------:R-:W-:-:S04]  /*1810*/  IMAD R0, R9, 0x8, R0 ;  /* 0x0000000809007824 */ /* 0x000fc800078e0200 */
[----:B------:R-:W3:Y:S02]  /*1820*/  SYNCS.PHASECHK.TRANS64.TRYWAIT P0, [R0+URZ+0xe0], R2 ;  /* 0x0000e002000075a7 */ /* 0x000ee400080011ff */
[----:B---3--:R-:W-:Y:S05]  /*1830*/  @!P0 BRA `(.L_x_24) ;  /* 0x0000007800908947 */ /* 0x008fea0003800000 */
.L_x_140:
[----:B------:R-:W-:Y:S01]  /*1840*/  VIADD R9, R9, 0x1 ;  /* 0x0000000109097836 */ /* 0x000fe20000000000 */
[----:B------:R3:W-:Y:S04]  /*1850*/  SYNCS.ARRIVE.TRANS64.A1T0 RZ, [R0+URZ+0xd0], RZ ;  /* 0x0000d0ff00ff79a7 */ /* 0x0007e800081000ff */
[----:B------:R-:W-:-:S04]  /*1860*/  ISETP.NE.AND P0, PT, R9, 0x2, PT ;  /* 0x000000020900780c */ /* 0x000fc80003f05270 */
[----:B------:R-:W-:Y:S02]  /*1870*/  SEL R9, R9, RZ, P0 ;  /* 0x000000ff09097207 */ /* 0x000fe40000000000 */
[----:B---3--:R-:W-:-:S04]  /*1880*/  SEL R0, RZ, 0x1, P0 ;  /* 0x00000001ff007807 */ /* 0x008fc80000000000 */
[----:B------:R-:W-:-:S07]  /*1890*/  LOP3.LUT R8, R8, R0, RZ, 0x3c, !PT ;  /* 0x0000000008087212 */ /* 0x000fce00078e3cff */
.L_x_23:
[----:B------:R-:W-:Y:S01]  /*18a0*/  UMOV UR21, 0x400 ;  /* 0x0000040000157882 */ /* 0x000fe20000000000 */
[----:B------:R-:W-:Y:S01]  /*18b0*/  SHF.L.U32 R0, R12, 0x1f, RZ ;  /* 0x0000001f0c007819 */ /* 0x000fe200000006ff */
[----:B--2---:R-:W-:Y:S02]  /*18c0*/  ULEA UR21, UR55, UR21, 0x18 ;  /* 0x0000001537157291 */ /* 0x004fe4000f8ec0ff */
[----:B------:R-:W-:Y:S02]  /*18d0*/  UISETP.GE.U32.AND UP0, UPT, UR67, 0xff, UPT ;  /* 0x000000ff4300788c */ /* 0x000fe4000bf06070 */
[----:B------:R-:W-:Y:S02]  /*18e0*/  ULEA UR4, UR23, UR21, 0x3 ;  /* 0x0000001517047291 */ /* 0x000fe4000f8e18ff */
[----:B------:R-:W-:Y:S02]  /*18f0*/  USHF.L.U32 UR59, UR24, 0x6, URZ ;  /* 0x00000006183b7899 */ /* 0x000fe400080006ff */
[----:B------:R-:W-:Y:S01]  /*1900*/  ULEA UR27, UR28, UR66, 0x7 ;  /* 0x000000421c1b7291 */ /* 0x000fe2000f8e38ff */
[----:B------:R-:W-:-:S04]  /*1910*/  UMOV UR13, URZ ;  /* 0x000000ff000d7c82 */ /* 0x000fc80008000000 */
[----:B------:R2:W3:Y:S01]  /*1920*/  SYNCS.PHASECHK.TRANS64.TRYWAIT P1, [UR4+0x10], R0 ;  /* 0x00001000ff0075a7 */ /* 0x0004e20008021104 */
[----:B------:R-:W-:Y:S06]  /*1930*/  BRA.U !UP0, `(.L_x_25) ;  /* 0x0000000508587547 */ /* 0x000fec000b800000 */
[----:B------:R-:W-:Y:S01]  /*1940*/  UMOV UR22, URZ ;  /* 0x000000ff00167c82 */ /* 0x000fe20008000000 */
[----:B------:R-:W-:-:S05]  /*1950*/  UMOV UR6, UR23 ;  /* 0x0000001700067c82 */ /* 0x000fca0008000000 */
.L_x_33:
[----:B------:R-:W-:Y:S01]  /*1960*/  ULEA UR57, UR6, UR21, 0x3 ;  /* 0x0000001506397291 */ /* 0x000fe2000f8e18ff */
[----:B---3--:R-:W-:Y:S01]  /*1970*/  @!P4 MOV R2, 0x18000 ;  /* 0x000180000002c802 */ /* 0x008fe20000000f00 */
[----:B-123--:R-:W-:Y:S10]  /*1980*/  @P1 BRA `(.L_x_26) ;  /* 0x00000000000c1947 */ /* 0x00eff40003800000 */
[----:B------:R-:W-:-:S04]  /*1990*/  SHF.L.U32 R3, R12, 0x1f, RZ ;  /* 0x0000001f0c037819 */ /* 0x000fc800000006ff */
[----:B------:R-:W3:Y:S02]  /*19a0*/  SYNCS.PHASECHK.TRANS64.TRYWAIT P0, [UR57+0x10], R3 ;  /* 0x00001003ff0075a7 */ /* 0x000ee40008001139 */
[----:B---3--:R-:W-:Y:S05]  /*19b0*/  @!P0 BRA `(.L_x_27) ;  /* 0x0000007800448947 */ /* 0x008fea0003800000 */
.L_x_26:
[----:B------:R3:W-:Y:S01]  /*19c0*/  @!P4 SYNCS.ARRIVE.TRANS64 RZ, [UR57], R2 ;  /* 0x00000002ffffc9a7 */ /* 0x0007e20008000039 */
[----:B------:R-:W-:-:S04]  /*19d0*/  ULOP3.LUT UR4, UR38, 0x2, URZ, 0xfc, !UPT ;  /* 0x0000000226047892 */ /* 0x000fc8000f8efcff */
[----:B------:R-:W-:-:S09]  /*19e0*/  UISETP.NE.AND UP0, UPT, UR4, 0x2, UPT ;  /* 0x000000020400788c */ /* 0x000fd2000bf05270 */
[----:B------:R-:W-:Y:S05]  /*19f0*/  BRA.U UP0, `(.L_x_28) ;  /* 0x0000000100047547 */ /* 0x000fea000b800000 */
[----:B-1----:R-:W-:Y:S05]  /*1a00*/  BPT.TRAP 0x1 ;  /* 0x000000040000795c */ /* 0x002fea0000300000 */
.L_x_28:
[----:B------:R-:W-:Y:S04]  /*1a10*/  BSSY.RECONVERGENT B0, `(.L_x_29) ;  /* 0x0000003000007945 */ /* 0x000fe80003800200 */
[----:B------:R-:W-:Y:S05]  /*1a20*/  @P3 BRA `(.L_x_30) ;  /* 0x0000000000043947 */ /* 0x000fea0003800000 */
[----:B-1----:R-:W-:Y:S05]  /*1a30*/  BPT.TRAP 0x1 ;  /* 0x000000040000795c */ /* 0x002fea0000300000 */
.L_x_30:
[----:B-1----:R-:W-:Y:S05]  /*1a40*/  BSYNC.RECONVERGENT B0 ;  /* 0x0000000000007941 */ /* 0x002fea0003800200 */
.L_x_29:
[----:B------:R-:W-:Y:S01]  /*1a50*/  UIADD3 UR4, UPT, UPT, UR6, 0x1, URZ ;  /* 0x0000000106047890 */ /* 0x000fe2000fffe0ff */
[----:B------:R-:W-:Y:S01]  /*1a60*/  BSSY.RECONVERGENT B0, `(.L_x_31) ;  /* 0x000003e000007945 */ /* 0x000fe20003800200 */
[----:B------:R-:W-:Y:S02]  /*1a70*/  ELECT P0, URZ, PT ;  /* 0x0000000000ff782f */ /* 0x000fe40003800000 */
[----:B------:R-:W-:-:S04]  /*1a80*/  UISETP.NE.AND UP0, UPT, UR4, 0x2, UPT ;  /* 0x000000020400788c */ /* 0x000fc8000bf05270 */
[----:B------:R-:W-:Y:S02]  /*1a90*/  USEL UR5, URZ, 0x1, UP0 ;  /* 0x00000001ff057887 */ /* 0x000fe40008000000 */
[----:B------:R-:W-:-:S04]  /*1aa0*/  USEL UR23, UR4, URZ, UP0 ;  /* 0x000000ff04177287 */ /* 0x000fc80008000000 */
[----:B------:R-:W-:Y:S01]  /*1ab0*/  ULEA UR4, UR23, UR21, 0x3 ;  /* 0x0000001517047291 */ /* 0x000fe2000f8e18ff */
[----:B------:R-:W-:-:S04]  /*1ac0*/  LOP3.LUT R12, R12, UR5, RZ, 0x3c, !PT ;  /* 0x000000050c0c7c12 */ /* 0x000fc8000f8e3cff */
[----:B--2---:R-:W-:-:S04]  /*1ad0*/  SHF.L.U32 R0, R12, 0x1f, RZ ;  /* 0x0000001f0c007819 */ /* 0x004fc800000006ff */
[----:B------:R1:W2:Y:S01]  /*1ae0*/  SYNCS.PHASECHK.TRANS64.TRYWAIT P1, [UR4+0x10], R0 ;  /* 0x00001000ff0075a7 */ /* 0x0002a20008021104 */
[----:B------:R-:W-:Y:S05]  /*1af0*/  @!P0 BRA `(.L_x_32) ;  /* 0x0000000000d08947 */ /* 0x000fea0003800000 */
[----:B------:R-:W-:Y:S02]  /*1b00*/  ULEA UR32, UR6, UR21, 0xf ;  /* 0x0000001506207291 */ /* 0x000fe4000f8e78ff */
[----:B------:R-:W-:Y:S02]  /*1b10*/  UIADD3 UR4, UP1, UPT, UR46, 0x80, URZ ;  /* 0x000000802e047890 */ /* 0x000fe4000ff3e0ff */
[----:B------:R-:W-:Y:S02]  /*1b20*/  ULEA UR7, UR6, UR29, 0xe ;  /* 0x0000001d06077291 */ /* 0x000fe4000f8e70ff */
[----:B------:R-:W-:Y:S02]  /*1b30*/  USHF.L.U32 UR58, UR22, 0x7, URZ ;  /* 0x00000007163a7899 */ /* 0x000fe400080006ff */
[----:B------:R-:W-:Y:S02]  /*1b40*/  UIADD3 UR14, UP0, UPT, UR46, 0x180, URZ ;  /* 0x000001802e0e7890 */ /* 0x000fe4000ff1e0ff */
[----:B------:R-:W-:-:S02]  /*1b50*/  UIADD3.X UR5, UPT, UPT, URZ, UR47, URZ, UP1, !UPT ;  /* 0x0000002fff057290 */ /* 0x000fc40008ffe4ff */
[----:B------:R-:W-:Y:S02]  /*1b60*/  ULEA UR7, UR7, UR21, 0x2 ;  /* 0x0000001507077291 */ /* 0x000fe4000f8e10ff */
[----:B------:R-:W-:Y:S02]  /*1b70*/  UIADD3 UR56, UPT, UPT, UR32, 0x8800, URZ ;  /* 0x0000880020387890 */ /* 0x000fe4000fffe0ff */
[----:B------:R-:W-:Y:S02]  /*1b80*/  UIADD3 UR50, UPT, UPT, UR58, 0x20, URZ ;  /* 0x000000203a327890 */ /* 0x000fe4000fffe0ff */
[----:B------:R-:W-:Y:S02]  /*1b90*/  UIADD3 UR48, UPT, UPT, UR32, 0xa800, URZ ;  /* 0x0000a80020307890 */ /* 0x000fe4000fffe0ff */
[----:B------:R-:W-:Y:S02]  /*1ba0*/  UIADD3 UR42, UPT, UPT, UR58, 0x40, URZ ;  /* 0x000000403a2a7890 */ /* 0x000fe4000fffe0ff */
[----:B------:R-:W-:-:S02]  /*1bb0*/  UIADD3 UR40, UPT, UPT, UR32, 0xc800, URZ ;  /* 0x0000c80020287890 */ /* 0x000fc4000fffe0ff */
[----:B------:R-:W-:Y:S02]  /*1bc0*/  UIADD3 UR34, UPT, UPT, UR58, 0x60, URZ ;  /* 0x000000603a227890 */ /* 0x000fe4000fffe0ff */
[----:B------:R-:W-:Y:S02]  /*1bd0*/  UIADD3 UR32, UPT, UPT, UR32, 0xe800, URZ ;  /* 0x0000e80020207890 */ /* 0x000fe4000fffe0ff */
[----:B------:R-:W-:Y:S02]  /*1be0*/  UIADD3.X UR15, UPT, UPT, URZ, UR47, URZ, UP0, !UPT ;  /* 0x0000002fff0f7290 */ /* 0x000fe400087fe4ff */
[----:B------:R-:W-:Y:S02]  /*1bf0*/  UIADD3 UR24, UPT, UPT, UR7, 0x18800, URZ ;  /* 0x0001880007187890 */ /* 0x000fe4000fffe0ff */
[----:B------:R-:W-:Y:S01]  /*1c00*/  UIADD3 UR8, UPT, UPT, UR7, 0x1c800, URZ ;  /* 0x0001c80007087890 */ /* 0x000fe2000fffe0ff */
[----:B------:R-:W-:Y:S01]  /*1c10*/  UMOV UR30, 0x0 ;  /* 0x00000000001e7882 */ /* 0x000fe20000000000 */
[----:B------:R-:W-:Y:S01]  /*1c20*/  UMOV UR31, 0x10000000 ;  /* 0x10000000001f7882 */ /* 0x000fe20000000000 */
[----:B------:R-:W-:Y:S01]  /*1c30*/  UMOV UR49, UR57 ;  /* 0x0000003900317c82 */ /* 0x000fe20008000000 */
[----:B------:R-:W-:Y:S01]  /*1c40*/  UMOV UR51, UR59 ;  /* 0x0000003b00337c82 */ /* 0x000fe20008000000 */
[----:B------:R-:W-:Y:S01]  /*1c50*/  UMOV UR52, UR60 ;  /* 0x0000003c00347c82 */ /* 0x000fe20008000000 */
[----:B------:R-:W-:Y:S01]  /*1c60*/  UMOV UR41, UR57 ;  /* 0x0000003900297c82 */ /* 0x000fe20008000000 */
[----:B------:R-:W-:Y:S01]  /*1c70*/  UMOV UR43, UR59 ;  /* 0x0000003b002b7c82 */ /* 0x000fe20008000000 */
[----:B------:R-:W-:Y:S01]  /*1c80*/  UMOV UR44, UR60 ;  /* 0x0000003c002c7c82 */ /* 0x000fe20008000000 */
[----:B------:R-:W-:Y:S01]  /*1c90*/  UTMALDG.3D [UR56], [UR4], desc[UR30] ;  /* 0x00001e38040075b4 */ /* 0x000fe20008011000 */
[----:B------:R-:W-:Y:S01]  /*1ca0*/  UMOV UR33, UR57 ;  /* 0x0000003900217c82 */ /* 0x000fe20008000000 */
[----:B------:R-:W-:Y:S01]  /*1cb0*/  UMOV UR35, UR59 ;  /* 0x0000003b00237c82 */ /* 0x000fe20008000000 */
[----:B------:R-:W-:Y:S01]  /*1cc0*/  UMOV UR36, UR60 ;  /* 0x0000003c00247c82 */ /* 0x000fe20008000000 */
[----:B------:R-:W-:Y:S01]  /*1cd0*/  UMOV UR13, 0x30000 ;  /* 0x00030000000d7882 */ /* 0x000fe20000000000 */
[----:B------:R-:W-:Y:S01]  /*1ce0*/  UMOV UR25, UR57 ;  /* 0x0000003900197c82 */ /* 0x000fe20008000000 */
[----:B------:R-:W-:Y:S01]  /*1cf0*/  UMOV UR28, UR60 ;  /* 0x0000003c001c7c82 */ /* 0x000fe20008000000 */
[----:B------:R-:W-:Y:S01]  /*1d00*/  UMOV UR26, UR58 ;  /* 0x0000003a001a7c82 */ /* 0x000fe20008000000 */
[----:B------:R-:W-:Y:S01]  /*1d10*/  UTMALDG.3D [UR48], [UR4], desc[UR30] ;  /* 0x00001e30040075b4 */ /* 0x000fe20008011000 */
[----:B------:R-:W-:Y:S01]  /*1d20*/  UMOV UR9, UR57 ;  /* 0x0000003900097c82 */ /* 0x000fe20008000000 */
[----:B------:R-:W-:Y:S01]  /*1d30*/  UMOV UR11, UR27 ;  /* 0x0000001b000b7c82 */ /* 0x000fe20008000000 */
[----:B------:R-:W-:Y:S01]  /*1d40*/  UMOV UR12, UR60 ;  /* 0x0000003c000c7c82 */ /* 0x000fe20008000000 */
[----:B------:R-:W-:Y:S01]  /*1d50*/  UMOV UR10, UR50 ;  /* 0x00000032000a7c82 */ /* 0x000fe20008000000 */
[----:B------:R-:W-:Y:S01]  /*1d60*/  UIADD3 UR16, UPT, UPT, UR7, 0x20800, URZ ;  /* 0x0002080007107890 */ /* 0x000fe2000fffe0ff */
[----:B------:R-:W-:Y:S01]  /*1d70*/  UMOV UR17, UR57 ;  /* 0x0000003900117c82 */ /* 0x000fe20008000000 */
[----:B------:R-:W-:Y:S01]  /*1d80*/  UTMALDG.3D [UR40], [UR4], desc[UR30] ;  /* 0x00001e28040075b4 */ /* 0x000fe20008011000 */
[----:B------:R-:W-:Y:S01]  /*1d90*/  UMOV UR19, UR27 ;  /* 0x0000001b00137c82 */ /* 0x000fe20008000000 */
[----:B------:R-:W-:Y:S01]  /*1da0*/  UMOV UR20, UR60 ;  /* 0x0000003c00147c82 */ /* 0x000fe20008000000 */
[----:B------:R-:W-:Y:S01]  /*1db0*/  UMOV UR18, UR42 ;  /* 0x0000002a00127c82 */ /* 0x000fe20008000000 */
[----:B------:R-:W-:Y:S01]  /*1dc0*/  UTMALDG.3D [UR32], [UR4], desc[UR30] ;  /* 0x00001e20040075b4 */ /* 0x000fe20008011000 */
[----:B------:R-:W-:Y:S01]  /*1dd0*/  UTMALDG.3D.MULTICAST [UR24], [UR14], UR13, desc[UR30] ;  /* 0x00001e180e0073b4 */ /* 0x000fe2000801180d */
[----:B------:R4:W-:Y:S01]  /*1de0*/  UTMALDG.3D.MULTICAST [UR8], [UR14], UR13, desc[UR30] ;  /* 0x00001e080e0073b4 */ /* 0x0009e2000801180d */
[----:B------:R1:W-:Y:S01]  /*1df0*/  UTMALDG.3D.MULTICAST [UR16], [UR14], UR13, desc[UR30] ;  /* 0x00001e100e0073b4 */ /* 0x0003e2000801180d */
[----:B----4-:R-:W-:Y:S01]  /*1e00*/  UIADD3 UR8, UPT, UPT, UR7, 0x24800, URZ ;  /* 0x0002480007087890 */ /* 0x010fe2000fffe0ff */
[----:B------:R-:W-:-:S08]  /*1e10*/  UMOV UR10, UR34 ;  /* 0x00000022000a7c82 */ /* 0x000fd00008000000 */
[----:B------:R1:W-:Y:S02]  /*1e20*/  UTMALDG.3D.MULTICAST [UR8], [UR14], UR13, desc[UR30] ;  /* 0x00001e080e0073b4 */ /* 0x0003e4000801180d */
[----:B-1----:R-:W-:Y:S01]  /*1e30*/  NOP ;  /* 0x0000000000007918 */ /* 0x002fe20000000000 */
.L_x_32:
[----:B------:R-:W-:Y:S05]  /*1e40*/  BSYNC.RECONVERGENT B0 ;  /* 0x0000000000007941 */ /* 0x000fea0003800200 */
.L_x_31:
[----:B------:R-:W-:Y:S01]  /*1e50*/  UIADD3 UR22, UPT, UPT, UR22, 0x1, URZ ;  /* 0x0000000116167890 */ /* 0x000fe2000fffe0ff */
[----:B------:R-:W-:Y:S01]  /*1e60*/  UMOV UR6, UR23 ;  /* 0x0000001700067c82 */ /* 0x000fe20008000000 */
[----:B------:R-:W-:Y:S02]  /*1e70*/  UMOV UR13, UR37 ;  /* 0x00000025000d7c82 */ /* 0x000fe40008000000 */
[----:B------:R-:W-:-:S09]  /*1e80*/  UISETP.NE.AND UP0, UPT, UR22, UR37, UPT ;  /* 0x000000251600728c */ /* 0x000fd2000bf05270 */
[----:B------:R-:W-:Y:S05]  /*1e90*/  BRA.U UP0, `(.L_x_33) ;  /* 0xfffffff900b07547 */ /* 0x000fea000b83ffff */
.L_x_25:
[----:B------:R-:W-:Y:S01]  /*1ea0*/  ULEA UR4, UR23, UR21, 0x3 ;  /* 0x0000001517047291 */ /* 0x000fe2000f8e18ff */
[----:B-12---:R-:W-:Y:S01]  /*1eb0*/  SHF.L.U32 R0, R12, 0x1f, RZ ;  /* 0x0000001f0c007819 */ /* 0x006fe200000006ff */
[----:B------:R-:W-:Y:S01]  /*1ec0*/  @!P2 SYNCS.ARRIVE.TRANS64.A1T0 RZ, [UR21+0x68], RZ ;  /* 0x000068ffffffa9a7 */ /* 0x000fe20008100015 */
[----:B------:R-:W-:-:S06]  /*1ed0*/  UISETP.GT.AND UP0, UPT, UR64, UR63, UPT ;  /* 0x0000003f4000728c */ /* 0x000fcc000bf04270 */
[----:B---3--:R1:W2:Y:S03]  /*1ee0*/  SYNCS.PHASECHK.TRANS64.TRYWAIT P1, [UR4+0x10], R0 ;  /* 0x00001000ff0075a7 */ /* 0x0082a60008021104 */
[----:B------:R-:W-:Y:S05]  /*1ef0*/  BRA.U !UP0, `(.L_x_34) ;  /* 0x0000000508547547 */ /* 0x000fea000b800000 */
[----:B------:R-:W-:Y:S01]  /*1f00*/  UIADD3 UR22, UPT, UPT, UR65, UR13, URZ ;  /* 0x0000000d41167290 */ /* 0x000fe2000fffe0ff */
[----:B------:R-:W-:-:S11]  /*1f10*/  UMOV UR6, UR23 ;  /* 0x0000001700067c82 */ /* 0x000fd60008000000 */
.L_x_42:
[----:B------:R-:W-:Y:S01]  /*1f20*/  ULEA UR57, UR6, UR21, 0x3 ;  /* 0x0000001506397291 */ /* 0x000fe2000f8e18ff */
[----:B--2---:R-:W-:Y:S01]  /*1f30*/  @!P4 MOV R2, 0x18000 ;  /* 0x000180000002c802 */ /* 0x004fe20000000f00 */
[----:B--23--:R-:W-:Y:S10]  /*1f40*/  @P1 BRA `(.L_x_35) ;  /* 0x00000000000c1947 */ /* 0x00cff40003800000 */
[----:B------:R-:W-:-:S04]  /*1f50*/  SHF.L.U32 R3, R12, 0x1f, RZ ;  /* 0x0000001f0c037819 */ /* 0x000fc800000006ff */
[----:B------:R-:W2:Y:S02]  /*1f60*/  SYNCS.PHASECHK.TRANS64.TRYWAIT P0, [UR57+0x10], R3 ;  /* 0x00001003ff0075a7 */ /* 0x000ea40008001139 */
[----:B--2---:R-:W-:Y:S05]  /*1f70*/  @!P0 BRA `(.L_x_36) ;  /* 0x0000007000ec8947 */ /* 0x004fea0003800000 */
.L_x_35:
[----:B------:R2:W-:Y:S01]  /*1f80*/  @!P4 SYNCS.ARRIVE.TRANS64 RZ, [UR57], R2 ;  /* 0x00000002ffffc9a7 */ /* 0x0005e20008000039 */
[----:B------:R-:W-:-:S04]  /*1f90*/  ULOP3.LUT UR4, UR38, 0x2, URZ, 0xfc, !UPT ;  /* 0x0000000226047892 */ /* 0x000fc8000f8efcff */
[----:B------:R-:W-:-:S09]  /*1fa0*/  UISETP.NE.AND UP0, UPT, UR4, 0x2, UPT ;  /* 0x000000020400788c */ /* 0x000fd2000bf05270 */
[----:B------:R-:W-:Y:S05]  /*1fb0*/  BRA.U UP0, `(.L_x_37) ;  /* 0x0000000100047547 */ /* 0x000fea000b800000 */
[----:B------:R-:W-:Y:S05]  /*1fc0*/  BPT.TRAP 0x1 ;  /* 0x000000040000795c */ /* 0x000fea0000300000 */
.L_x_37:
[----:B------:R-:W-:Y:S04]  /*1fd0*/  BSSY.RECONVERGENT B0, `(.L_x_38) ;  /* 0x0000003000007945 */ /* 0x000fe80003800200 */
[----:B------:R-:W-:Y:S05]  /*1fe0*/  @P3 BRA `(.L_x_39) ;  /* 0x0000000000043947 */ /* 0x000fea0003800000 */
[----:B------:R-:W-:Y:S05]  /*1ff0*/  BPT.TRAP 0x1 ;  /* 0x000000040000795c */ /* 0x000fea0000300000 */
.L_x_39:
[----:B------:R-:W-:Y:S05]  /*2000*/  BSYNC.RECONVERGENT B0 ;  /* 0x0000000000007941 */ /* 0x000fea0003800200 */
.L_x_38:
        /* <DEDUP_REMOVED lines=8> */
[----:B-1----:R-:W-:-:S04]  /*2090*/  SHF.L.U32 R0, R12, 0x1f, RZ ;  /* 0x0000001f0c007819 */ /* 0x002fc800000006ff */
[----:B------:R1:W3:Y:S01]  /*20a0*/  SYNCS.PHASECHK.TRANS64.TRYWAIT P1, [UR4+0x10], R0 ;  /* 0x00001000ff0075a7 */ /* 0x0002e20008021104 */
        /* <DEDUP_REMOVED lines=53> */
.L_x_41:
[----:B------:R-:W-:Y:S05]  /*2400*/  BSYNC.RECONVERGENT B0 ;  /* 0x0000000000007941 */ /* 0x000fea0003800200 */
.L_x_40:
[----:B------:R-:W-:Y:S01]  /*2410*/  UIADD3 UR13, UPT, UPT, UR13, 0x1, URZ ;  /* 0x000000010d0d7890 */ /* 0x000fe2000fffe0ff */
[----:B------:R-:W-:-:S03]  /*2420*/  UMOV UR6, UR23 ;  /* 0x0000001700067c82 */ /* 0x000fc60008000000 */
[----:B------:R-:W-:-:S09]  /*2430*/  UISETP.NE.AND UP0, UPT, UR13, UR22, UPT ;  /* 0x000000160d00728c */ /* 0x000fd2000bf05270 */
[----:B------:R-:W-:Y:S05]  /*2440*/  BRA.U UP0, `(.L_x_42) ;  /* 0xfffffff900b47547 */ /* 0x000fea000b83ffff */
.L_x_34:
[C---:B------:R-:W-:Y:S01]  /*2450*/  LEA R3, R11.reuse, UR21, 0x3 ;  /* 0x000000150b037c11 */ /* 0x040fe2000f8e18ff */
[----:B------:R-:W-:Y:S01]  /*2460*/  NOP ;  /* 0x0000000000007918 */ /* 0x000fe20000000000 */
[----:B-1----:R-:W-:Y:S02]  /*2470*/  SHF.L.U32 R0, R10, 0x1f, RZ ;  /* 0x0000001f0a007819 */ /* 0x002fe400000006ff */
[----:B------:R-:W-:Y:S02]  /*2480*/  LEA R4, R11, UR21, 0x4 ;  /* 0x000000150b047c11 */ /* 0x000fe4000f8e20ff */
[----:B------:R-:W1:Y:S02]  /*2490*/  SYNCS.PHASECHK.TRANS64.TRYWAIT P0, [R3+URZ+0x70], R0 ;  /* 0x00007000030075a7 */ /* 0x000e6400080011ff */
[----:B-1----:R-:W-:Y:S05]  /*24a0*/  @!P0 BRA `(.L_x_43) ;  /* 0x0000006c00b88947 */ /* 0x002fea0003800000 */
.L_x_143:
[----:B------:R-:W4:Y:S01]  /*24b0*/  LDS.128 R4, [R4+0x100] ;  /* 0x0001000004047984 */ /* 0x000f220000000c00 */
[----:B------:R-:W-:Y:S01]  /*24c0*/  UISETP.GE.AND UP0, UPT, UR39, 0x1, UPT ;  /* 0x000000012700788c */ /* 0x000fe2000bf06270 */
[----:B------:R-:W-:Y:S01]  /*24d0*/  @!PT LDS RZ, [RZ] ;  /* 0x00000000fffff984 */ /* 0x000fe20000000800 */
[----:B------:R-:W-:Y:S01]  /*24e0*/  @!PT LDS RZ, [RZ] ;  /* 0x00000000fffff984 */ /* 0x000fe20000000800 */
[----:B------:R-:W-:Y:S01]  /*24f0*/  @!PT LDS RZ, [RZ] ;  /* 0x00000000fffff984 */ /* 0x000fe20000000800 */
[----:B------:R-:W-:Y:S01]  /*2500*/  @!PT LDS RZ, [RZ] ;  /* 0x00000000fffff984 */ /* 0x000fe20000000800 */
[----:B------:R1:W-:Y:S06]  /*2510*/  MEMBAR.ALL.CTA ;  /* 0x0000000000007992 */ /* 0x0003ec0000008000 */
[----:B-1----:R-:W1:Y:S01]  /*2520*/  FENCE.VIEW.ASYNC.S ;  /* 0x00000000000073c6 */ /* 0x002e620000000000 */
[----:B----4-:R-:W-:-:S13]  /*2530*/  LOP3.LUT P0, RZ, R6, 0x1, RZ, 0xc0, !PT ;  /* 0x0000000106ff7812 */ /* 0x010fda000780c0ff */
[----:B-1----:R-:W-:Y:S01]  /*2540*/  VOTEU.ANY UP1, P0 ;  /* 0x0000000000ff7886 */ /* 0x002fe20000020100 */
[----:B------:R-:W-:-:S13]  /*2550*/  PLOP3.LUT P0, PT, PT, PT, UP1, 0x80, 0x8 ;  /* 0x000000000008781c */ /* 0x000fda0003f0f018 */
[----:B------:R-:W-:Y:S02]  /*2560*/  @P0 LOP3.LUT R0, R5, 0xffff, RZ, 0xc0, !PT ;  /* 0x0000ffff05000812 */ /* 0x000fe400078ec0ff */
[----:B--2---:R-:W-:Y:S02]  /*2570*/  @P0 MOV R2, R4 ;  /* 0x0000000400020202 */ /* 0x004fe40000000f00 */
[----:B------:R-:W-:Y:S01]  /*2580*/  @P0 R2UR UR5, R0 ;  /* 0x00000000000502ca */ /* 0x000fe200000e0000 */
[----:B------:R-:W-:Y:S01]  /*2590*/  VIADD R0, R3, 0x80 ;  /* 0x0000008003007836 */ /* 0x000fe20000000000 */
[----:B------:R-:W-:Y:S02]  /*25a0*/  @P0 SHF.R.U32.HI R4, RZ, 0x10, R5 ;  /* 0x00000010ff040819 */ /* 0x000fe40000011605 */
[----:B------:R-:W-:Y:S02]  /*25b0*/  @P0 R2UR UR6, R2 ;  /* 0x00000000020602ca */ /* 0x000fe400000e0000 */
[----:B------:R-:W-:-:S02]  /*25c0*/  PRMT R0, RZ, 0x654, R0 ;  /* 0x00000654ff007816 */ /* 0x000fc40000000000 */
[----:B------:R-:W-:Y:S02]  /*25d0*/  @P0 R2UR UR4, R4 ;  /* 0x00000000040402ca */ /* 0x000fe400000e0000 */
[----:B------:R1:W-:Y:S03]  /*25e0*/  SYNCS.ARRIVE.TRANS64.RED.A1T0 RZ, [R0+URZ], RZ ;  /* 0x000000ff00ff79a7 */ /* 0x0003e600081004ff */
[----:B------:R-:W-:-:S04]  /*25f0*/  @UP1 UMOV UR53, UR5 ;  /* 0x0000000500351c82 */ /* 0x000fc80008000000 */
[----:B------:R-:W-:-:S04]  /*2600*/  @UP1 UMOV UR54, UR6 ;  /* 0x0000000600361c82 */ /* 0x000fc80008000000 */
[----:B------:R-:W-:Y:S01]  /*2610*/  @UP1 UMOV UR60, UR4 ;  /* 0x00000004003c1c82 */ /* 0x000fe20008000000 */
[----:B------:R-:W-:Y:S05]  /*2620*/  BRA.U !UP0, `(.L_x_44) ;  /* 0x0000000108d47547 */ /* 0x000fea000b800000 */
[----:B------:R-:W2:Y:S01]  /*2630*/  LDCU.128 UR12, c[0x0][0xb10] ;  /* 0x00016200ff0c77ac */ /* 0x000ea20008000c00 */
[----:B------:R-:W4:Y:S01]  /*2640*/  LDCU UR22, c[0x0][0xb20] ;  /* 0x00016400ff1677ac */ /* 0x000f220008000800 */
[----:B------:R-:W3:Y:S01]  /*2650*/  LDCU UR20, c[0x0][0xb0c] ;  /* 0x00016180ff1477ac */ /* 0x000ee20008000800 */
[----:B------:R-:W1:Y:S01]  /*2660*/  LDCU.64 UR8, c[0x0][0xb28] ;  /* 0x00016500ff0877ac */ /* 0x000e620008000a00 */
[----:B------:R-:W-:Y:S02]  /*2670*/  UISETP.NE.AND UP3, UPT, UR39, 0x1, UPT ;  /* 0x000000012700788c */ /* 0x000fe4000bf65270 */
[----:B--2---:R-:W-:Y:S02]  /*2680*/  UIMAD.WIDE.U32 UR6, UR61, UR15, URZ ;  /* 0x0000000f3d0672a5 */ /* 0x004fe4000f8e00ff */
[----:B------:R-:W-:Y:S02]  /*2690*/  UIMAD.WIDE.U32 UR4, UR62, UR12, URZ ;  /* 0x0000000c3e0472a5 */ /* 0x000fe4000f8e00ff */
[----:B------:R-:W-:-:S02]  /*26a0*/  UISETP.NE.AND UP0, UPT, UR14, 0x1, UPT ;  /* 0x000000010e00788c */ /* 0x000fc4000bf05270 */
[----:B------:R-:W-:Y:S01]  /*26b0*/  UIMAD.WIDE.U32 UR18, UR53, UR15, URZ ;  /* 0x0000000f351272a5 */ /* 0x000fe2000f8e00ff */
[----:B------:R-:W-:Y:S02]  /*26c0*/  UMOV UR6, UR7 ;  /* 0x0000000700067c82 */ /* 0x000fe40008000000 */
[----:B------:R-:W-:Y:S01]  /*26d0*/  UMOV UR4, UR5 ;  /* 0x0000000500047c82 */ /* 0x000fe20008000000 */
[----:B----4-:R-:W-:Y:S02]  /*26e0*/  USHF.R.U32.HI UR6, URZ, UR22, UR6 ;  /* 0x00000016ff067299 */ /* 0x010fe40008011606 */
[----:B---3--:R-:W-:Y:S02]  /*26f0*/  UISETP.NE.AND UP2, UPT, UR20, 0x1, UPT ;  /* 0x000000011400788c */ /* 0x008fe4000bf45270 */
[----:B------:R-:W-:Y:S02]  /*2700*/  USHF.R.U32.HI UR4, URZ, UR13, UR4 ;  /* 0x0000000dff047299 */ /* 0x000fe40008011604 */
[----:B------:R-:W-:-:S02]  /*2710*/  USEL UR5, UR61, UR6, !UP0 ;  /* 0x000000063d057287 */ /* 0x000fc4000c000000 */
[----:B------:R-:W-:Y:S02]  /*2720*/  USEL UR6, UR62, UR4, !UP2 ;  /* 0x000000043e067287 */ /* 0x000fe4000d000000 */
[----:B-1----:R-:W-:Y:S01]  /*2730*/  UIMAD.WIDE.U32 UR10, UR5, UR8, URZ ;  /* 0x00000008050a72a5 */ /* 0x002fe2000f8e00ff */
[----:B------:R-:W-:Y:S01]  /*2740*/  UMOV UR4, UR19 ;  /* 0x0000001300047c82 */ /* 0x000fe20008000000 */
[----:B------:R-:W-:Y:S02]  /*2750*/  UIMAD.WIDE.U32 UR16, UR54, UR12, URZ ;  /* 0x0000000c361072a5 */ /* 0x000fe4000f8e00ff */
[----:B------:R-:W-:-:S03]  /*2760*/  UIMAD.WIDE.U32 UR18, UR6, UR8, URZ ;  /* 0x00000008061272a5 */ /* 0x000fc6000f8e00ff */
[----:B------:R-:W-:Y:S01]  /*2770*/  UMOV UR10, UR11 ;  /* 0x0000000b000a7c82 */ /* 0x000fe20008000000 */
[----:B------:R-:W-:Y:S02]  /*2780*/  USHF.R.U32.HI UR4, URZ, UR22, UR4 ;  /* 0x00000016ff047299 */ /* 0x000fe40008011604 */
[----:B------:R-:W-:Y:S01]  /*2790*/  @UP3 USHF.R.U32.HI UR5, URZ, UR9, UR10 ;  /* 0x00000009ff053299 */ /* 0x000fe2000801160a */
[----:B------:R-:W-:Y:S01]  /*27a0*/  UMOV UR16, UR17 ;  /* 0x0000001100107c82 */ /* 0x000fe20008000000 */
[----:B------:R-:W-:Y:S01]  /*27b0*/  UMOV UR18, UR19 ;  /* 0x0000001300127c82 */ /* 0x000fe20008000000 */
[----:B------:R-:W-:Y:S02]  /*27c0*/  USHF.R.U32.HI UR13, URZ, UR13, UR16 ;  /* 0x0000000dff0d7299 */ /* 0x000fe40008011610 */
[----:B------:R-:W-:Y:S02]  /*27d0*/  USEL UR4, UR53, UR4, !UP0 ;  /* 0x0000000435047287 */ /* 0x000fe4000c000000 */
[----:B------:R-:W-:-:S02]  /*27e0*/  @UP3 USHF.R.U32.HI UR6, URZ, UR9, UR18 ;  /* 0x00000009ff063299 */ /* 0x000fc40008011612 */
[----:B------:R-:W-:Y:S02]  /*27f0*/  UIMAD UR7, UR39, UR5, URZ ;  /* 0x00000005270772a4 */ /* 0x000fe4000f8e02ff */
[----:B------:R-:W-:Y:S02]  /*2800*/  USEL UR5, UR54, UR13, !UP2 ;  /* 0x0000000d36057287 */ /* 0x000fe4000d000000 */
[----:B------:R-:W-:Y:S02]  /*2810*/  UIMAD UR10, UR39, UR6, URZ ;  /* 0x00000006270a72a4 */ /* 0x000fe4000f8e02ff */
[----:B------:R-:W-:Y:S02]  /*2820*/  UISETP.GE.AND UP0, UPT, UR4, UR7, UPT ;  /* 0x000000070400728c */ /* 0x000fe4000bf06270 */
[----:B------:R-:W-:Y:S02]  /*2830*/  UIMAD.WIDE.U32 UR12, UR4, UR8, URZ ;  /* 0x00000008040c72a5 */ /* 0x000fe4000f8e00ff */
[----:B------:R-:W-:-:S02]  /*2840*/  UISETP.GE.OR UP0, UPT, UR5, UR10, UP0 ;  /* 0x0000000a0500728c */ /* 0x000fc40008706670 */
[----:B------:R-:W-:Y:S02]  /*2850*/  UIMAD.WIDE.U32 UR10, UR5, UR8, URZ ;  /* 0x00000008050a72a5 */ /* 0x000fe4000f8e00ff */
[----:B------:R-:W-:Y:S01]  /*2860*/  UIADD3 UR12, UPT, UPT, -UR4, URZ, URZ ;  /* 0x000000ff040c7290 */ /* 0x000fe2000fffe1ff */
[----:B------:R-:W-:Y:S01]  /*2870*/  UMOV UR8, UR13 ;  /* 0x0000000d00087c82 */ /* 0x000fe20008000000 */
[----:B------:R-:W-:Y:S02]  /*2880*/  UIADD3 UR10, UPT, UPT, -UR5, URZ, URZ ;  /* 0x000000ff050a7290 */ /* 0x000fe4000fffe1ff */
[----:B------:R-:W-:-:S03]  /*2890*/  USHF.R.U32.HI UR8, URZ, UR9, UR8 ;  /* 0x00000009ff087299 */ /* 0x000fc60008011608 */
[----:B------:R-:W-:Y:S01]  /*28a0*/  @!UP0 UMOV UR7, UR11 ;  /* 0x0000000b00078c82 */ /* 0x000fe20008000000 */
[----:B------:R-:W-:Y:S02]  /*28b0*/  UIMAD UR12, UR14, UR12, UR53 ;  /* 0x0000000c0e0c72a4 */ /* 0x000fe4000f8e0235 */
[----:B------:R-:W-:Y:S02]  /*28c0*/  USEL UR8, UR4, UR8, !UP3 ;  /* 0x0000000804087287 */ /* 0x000fe4000d800000 */
[----:B------:R-:W-:Y:S02]  /*28d0*/  @!UP0 USHF.R.U32.HI UR7, URZ, UR9, UR7 ;  /* 0x00000009ff078299 */ /* 0x000fe40008011607 */
[----:B------:R-:W-:Y:S02]  /*28e0*/  UIADD3 UR9, UPT, UPT, -UR8, URZ, URZ ;  /* 0x000000ff08097290 */ /* 0x000fe4000fffe1ff */
[----:B------:R-:W-:Y:S02]  /*28f0*/  @!UP0 USEL UR7, UR5, UR7, !UP3 ;  /* 0x0000000705078287 */ /* 0x000fe4000d800000 */
[----:B------:R-:W-:-:S02]  /*2900*/  UIMAD UR9, UR39, UR9, UR4 ;  /* 0x00000009270972a4 */ /* 0x000fc4000f8e0204 */
[----:B------:R-:W-:Y:S02]  /*2910*/  @!UP0 UIADD3 UR8, UPT, UPT, UR8, -UR7, URZ ;  /* 0x8000000708088290 */ /* 0x000fe4000fffe0ff */
[----:B------:R-:W-:Y:S02]  /*2920*/  @!UP0 UIMAD UR7, UR9, UR6, UR7 ;  /* 0x00000006090782a4 */ /* 0x000fe4000f8e0207 */
[----:B------:R-:W-:Y:S02]  /*2930*/  @!UP0 UIMAD UR4, UR39, UR8, UR5 ;  /* 0x00000008270482a4 */ /* 0x000fe4000f8e0205 */
[----:B------:R-:W-:Y:S02]  /*2940*/  UIMAD UR6, UR20, UR10, UR54 ;  /* 0x0000000a140672a4 */ /* 0x000fe4000f8e0236 */
[----:B------:R-:W-:Y:S01]  /*2950*/  UIMAD UR53, UR4, UR14, UR12 ;  /* 0x0000000e043572a4 */ /* 0x000fe2000f8e020c */
[----:B------:R-:W-:Y:S02]  /*2960*/  @!UP0 UMOV UR5, UR7 ;  /* 0x0000000700058c82 */ /* 0x000fe40008000000 */
[----:B------:R-:W-:-:S12]  /*2970*/  UIMAD UR54, UR5, UR20, UR6 ;  /* 0x00000014053672a4 */ /* 0x000fd8000f8e0206 */
.L_x_44:
[----:B------:R-:W2:Y:S02]  /*2980*/  LDCU UR4, c[0x0][0xb30] ;  /* 0x00016600ff0477ac */ /* 0x000ea40008000800 */
[----:B--2---:R-:W-:-:S09]  /*2990*/  UISETP.NE.AND UP0, UPT, UR4, 0x1, UPT ;  /* 0x000000010400788c */ /* 0x004fd2000bf05270 */
[----:B------:R-:W-:Y:S05]  /*29a0*/  BRA.U UP0, `(.L_x_45) ;  /* 0x0000000100447547 */ /* 0x000fea000b800000 */
[----:B------:R-:W2:Y:S01]  /*29b0*/  LDCU.128 UR8, c[0x0][0xb10] ;  /* 0x00016200ff0877ac */ /* 0x000ea20008000c00 */
[----:B------:R-:W4:Y:S01]  /*29c0*/  LDCU UR12, c[0x0][0xb0c] ;  /* 0x00016180ff0c77ac */ /* 0x000f220008000800 */
[----:B------:R-:W1:Y:S01]  /*29d0*/  LDCU UR13, c[0x0][0xb20] ;  /* 0x00016400ff0d77ac */ /* 0x000e620008000800 */
[----:B--2---:R-:W-:Y:S02]  /*29e0*/  UIMAD.WIDE.U32 UR6, UR54, UR8, URZ ;  /* 0x00000008360672a5 */ /* 0x004fe4000f8e00ff */
[----:B------:R-:W-:Y:S02]  /*29f0*/  UIMAD.WIDE.U32 UR4, UR53, UR11, URZ ;  /* 0x0000000b350472a5 */ /* 0x000fe4000f8e00ff */
[----:B----4-:R-:W-:Y:S02]  /*2a00*/  UISETP.NE.AND UP2, UPT, UR12, 0x1, UPT ;  /* 0x000000010c00788c */ /* 0x010fe4000bf45270 */
[----:B------:R-:W-:Y:S01]  /*2a10*/  UISETP.NE.AND UP0, UPT, UR10, 0x1, UPT ;  /* 0x000000010a00788c */ /* 0x000fe2000bf05270 */
[----:B------:R-:W-:-:S02]  /*2a20*/  UMOV UR6, UR7 ;  /* 0x0000000700067c82 */ /* 0x000fc40008000000 */
[----:B------:R-:W-:Y:S01]  /*2a30*/  UMOV UR4, UR5 ;  /* 0x0000000500047c82 */ /* 0x000fe20008000000 */
[----:B------:R-:W-:Y:S02]  /*2a40*/  USHF.R.U32.HI UR6, URZ, UR9, UR6 ;  /* 0x00000009ff067299 */ /* 0x000fe40008011606 */
[----:B-1----:R-:W-:Y:S02]  /*2a50*/  USHF.R.U32.HI UR4, URZ, UR13, UR4 ;  /* 0x0000000dff047299 */ /* 0x002fe40008011604 */
[----:B------:R-:W-:Y:S02]  /*2a60*/  USEL UR5, UR54, UR6, !UP2 ;  /* 0x0000000636057287 */ /* 0x000fe4000d000000 */
[----:B------:R-:W-:-:S04]  /*2a70*/  USEL UR4, UR53, UR4, !UP0 ;  /* 0x0000000435047287 */ /* 0x000fc8000c000000 */
[----:B------:R-:W-:Y:S02]  /*2a80*/  UIADD3 UR6, UPT, UPT, UR5, -UR4, URZ ;  /* 0x8000000405067290 */ /* 0x000fe4000fffe0ff */
[----:B------:R-:W-:Y:S02]  /*2a90*/  UIADD3 UR4, UPT, UPT, -UR5, UR4, URZ ;  /* 0x0000000405047290 */ /* 0x000fe4000fffe1ff */
[----:B------:R-:W-:Y:S02]  /*2aa0*/  UIMAD UR53, UR6, UR10, UR53 ;  /* 0x0000000a063572a4 */ /* 0x000fe4000f8e0235 */
[----:B------:R-:W-:-:S12]  /*2ab0*/  UIMAD UR54, UR4, UR12, UR54 ;  /* 0x0000000c043672a4 */ /* 0x000fd8000f8e0236 */
.L_x_45:
[----:B------:R-:W-:Y:S01]  /*2ac0*/  VIADD R11, R11, 0x1 ;  /* 0x000000010b0b7836 */ /* 0x000fe20000000000 */
[----:B------:R-:W-:Y:S02]  /*2ad0*/  R2UR UR5, R56 ;  /* 0x00000000380572ca */ /* 0x000fe400000e0000 */
[----:B------:R-:W-:Y:S02]  /*2ae0*/  R2UR UR4, R55 ;  /* 0x00000000370472ca */ /* 0x000fe400000e0000 */
[C---:B------:R-:W-:Y:S02]  /*2af0*/  ISETP.NE.AND P0, PT, R11.reuse, 0x2, PT ;  /* 0x000000020b00780c */ /* 0x040fe40003f05270 */
[----:B------:R-:W-:Y:S02]  /*2b00*/  PLOP3.LUT P2, PT, PT, PT, PT, 0x80, 0x8 ;  /* 0x000000000008781c */ /* 0x000fe40003f4f070 */
[----:B-1----:R-:W-:Y:S02]  /*2b10*/  SEL R0, RZ, 0x1, P0 ;  /* 0x00000001ff007807 */ /* 0x002fe40000000000 */
[----:B------:R-:W-:-:S02]  /*2b20*/  SEL R11, R11, RZ, P0 ;  /* 0x000000ff0b0b7207 */ /* 0x000fc40000000000 */
[----:B------:R-:W-:Y:S01]  /*2b30*/  LOP3.LUT R10, R10, R0, RZ, 0x3c, !PT ;  /* 0x000000000a0a7212 */ /* 0x000fe200078e3cff */
[----:B------:R-:W-:Y:S02]  /*2b40*/  UIADD3 UR24, UPT, UPT, UR54, UR5, URZ ;  /* 0x0000000536187290 */ /* 0x000fe4000fffe0ff */
[----:B------:R-:W-:Y:S01]  /*2b50*/  UIADD3 UR28, UPT, UPT, UR53, UR4, URZ ;  /* 0x00000004351c7290 */ /* 0x000fe2000fffe0ff */
[----:B------:R-:W-:Y:S11]  /*2b60*/  BRA.U UP1, `(.L_x_46) ;  /* 0xffffffed010c7547 */ /* 0x000ff6000b83ffff */
[----:B------:R-:W-:Y:S01]  /*2b70*/  UIADD3 UR21, UPT, UPT, UR21, 0x10, URZ ;  /* 0x0000001015157890 */ /* 0x000fe2000fffe0ff */
[----:B------:R-:W-:-:S03]  /*2b80*/  SHF.L.U32 R2, R12, 0x1f, RZ ;  /* 0x0000001f0c027819 */ /* 0x000fc600000006ff */
[----:B------:R-:W-:-:S09]  /*2b90*/  ULEA UR4, UR23, UR21, 0x3 ;  /* 0x0000001517047291 */ /* 0x000fd2000f8e18ff */
[----:B------:R-:W1:Y:S02]  /*2ba0*/  SYNCS.PHASECHK.TRANS64.TRYWAIT P0, [UR4], R2 ;  /* 0x00000002ff0075a7 */ /* 0x000e640008001104 */
[----:B-1----:R-:W-:Y:S05]  /*2bb0*/  @!P0 BRA `(.L_x_47) ;  /* 0x0000006800088947 */ /* 0x002fea0003800000 */
.L_x_145:
[----:B------:R-:W-:-:S04]  /*2bc0*/  UIADD3 UR4, UPT, UPT, UR23, 0x1, URZ ;  /* 0x0000000117047890 */ /* 0x000fc8000fffe0ff */
[----:B------:R-:W-:-:S04]  /*2bd0*/  UISETP.NE.AND UP0, UPT, UR4, 0x2, UPT ;  /* 0x000000020400788c */ /* 0x000fc8000bf05270 */
[----:B------:R-:W-:Y:S02]  /*2be0*/  USEL UR5, URZ, 0x1, UP0 ;  /* 0x00000001ff057887 */ /* 0x000fe40008000000 */
[----:B------:R-:W-:-:S04]  /*2bf0*/  USEL UR4, UR4, URZ, UP0 ;  /* 0x000000ff04047287 */ /* 0x000fc80008000000 */
[----:B------:R-:W-:Y:S01]  /*2c00*/  ULEA UR4, UR4, UR21, 0x3 ;  /* 0x0000001504047291 */ /* 0x000fe2000f8e18ff */
[----:B-1----:R-:W-:-:S04]  /*2c10*/  LOP3.LUT R2, R12, UR5, RZ, 0x3c, !PT ;  /* 0x000000050c027c12 */ /* 0x002fc8000f8e3cff */
[----:B------:R-:W-:Y:S01]  /*2c20*/  SHF.L.U32 R2, R2, 0x1f, RZ ;  /* 0x0000001f02027819 */ /* 0x000fe200000006ff */
[----:B------:R-:W-:-:S07]  /*2c30*/  IMAD.U32 R0, RZ, RZ, UR4 ;  /* 0x00000004ff007e24 */ /* 0x000fce000f8e00ff */
.L_x_48:
[----:B-1----:R1:W2:Y:S02]  /*2c40*/  SYNCS.PHASECHK.TRANS64.TRYWAIT P0, [R0+URZ], R2 ;  /* 0x00000002000075a7 */ /* 0x0022a400080011ff */
[----:B--2---:R-:W-:Y:S05]  /*2c50*/  @!P0 NANOSLEEP.SYNCS 0x989680 ;  /* 0x009896800000895d */ /* 0x004fea0003900000 */
[----:B------:R-:W2:Y:S02]  /*2c60*/  @!P0 SYNCS.PHASECHK.TRANS64 P0, [R0+URZ], R2 ;  /* 0x00000002000085a7 */ /* 0x000ea400080010ff */
[----:B--2---:R-:W-:Y:S05]  /*2c70*/  @P0 EXIT ;  /* 0x000000000000094d */ /* 0x004fea0003800000 */
[----:B------:R-:W-:Y:S05]  /*2c80*/  BRA `(.L_x_48) ;  /* 0xfffffffc00ec7947 */ /* 0x000fea000383ffff */
.L_x_22:
[----:B------:R-:W-:-:S04]  /*2c90*/  UISETP.NE.AND UP0, UPT, UR55, URZ, UPT ;  /* 0x000000ff3700728c */ /* 0x000fc8000bf05270 */
[----:B------:R-:W-:-:S09]  /*2ca0*/  UISETP.NE.OR UP0, UPT, UR18, 0x1, UP0 ;  /* 0x000000011200788c */ /* 0x000fd20008705670 */
[----:B------:R-:W-:Y:S05]  /*2cb0*/  BRA.U UP0, `(.L_x_49) ;  /* 0x0000000500487547 */ /* 0x000fea000b800000 */
[----:B------:R-:W-:Y:S01]  /*2cc0*/  ISETP.GE.U32.AND P2, PT, R0, 0x2, PT ;  /* 0x000000020000780c */ /* 0x000fe20003f46070 */
[----:B------:R-:W-:Y:S01]  /*2cd0*/  IMAD.MOV.U32 R12, RZ, RZ, 0x1 ;  /* 0x00000001ff0c7424 */ /* 0x000fe200078e00ff */
[----:B------:R-:W-:Y:S02]  /*2ce0*/  CS2R R10, SRZ ;  /* 0x00000000000a7805 */ /* 0x000fe4000001ff00 */
[----:B------:R-:W-:Y:S01]  /*2cf0*/  CS2R R8, SRZ ;  /* 0x0000000000087805 */ /* 0x000fe2000001ff00 */
[----:B------:R-:W-:Y:S01]  /*2d00*/  UMOV UR6, 0x400 ;  /* 0x0000040000067882 */ /* 0x000fe20000000000 */
[----:B------:R-:W-:Y:S01]  /*2d10*/  UMOV UR5, URZ ;  /* 0x000000ff00057c82 */ /* 0x000fe20008000000 */
[----:B------:R-:W-:-:S12]  /*2d20*/  ULEA UR6, UR55, UR6, 0x18 ;  /* 0x0000000637067291 */ /* 0x000fd8000f8ec0ff */
.L_x_53:
[----:B------:R-:W-:Y:S02]  /*2d30*/  LEA R2, R8, UR6, 0x3 ;  /* 0x0000000608027c11 */ /* 0x000fe4000f8e18ff */
[----:B------:R-:W-:-:S03]  /*2d40*/  SHF.L.U32 R4, R9, 0x1f, RZ ;  /* 0x0000001f09047819 */ /* 0x000fc600000006ff */
[----:B------:R-:W-:Y:S01]  /*2d50*/  VIADD R5, R2, 0xe0 ;  /* 0x000000e002057836 */ /* 0x000fe20000000000 */
[----:B------:R-:W2:Y:S02]  /*2d60*/  SYNCS.PHASECHK.TRANS64.TRYWAIT P0, [R2+URZ+0xd0], R4 ;  /* 0x0000d004020075a7 */ /* 0x000ea400080011ff */
[----:B--2---:R-:W-:Y:S05]  /*2d70*/  @!P0 BRA `(.L_x_50) ;  /* 0x0000006400b08947 */ /* 0x004fea0003800000 */
.L_x_146:
[----:B------:R-:W-:Y:S01]  /*2d80*/  ULEA UR4, UR5, UR6, 0x3 ;  /* 0x0000000605047291 */ /* 0x000fe2000f8e18ff */
[----:B--2---:R-:W-:Y:S01]  /*2d90*/  PRMT R2, RZ, 0x654, R5 ;  /* 0x00000654ff027816 */ /* 0x004fe20000000005 */
[----:B------:R-:W-:Y:S01]  /*2da0*/  @!P2 IMAD.MOV.U32 R4, RZ, RZ, 0x10 ;  /* 0x00000010ff04a424 */ /* 0x000fe200078e00ff */
[----:B------:R-:W-:Y:S01]  /*2db0*/  SHF.L.U32 R5, R12, 0x1f, RZ ;  /* 0x0000001f0c057819 */ /* 0x000fe200000006ff */
[----:B------:R-:W-:Y:S01]  /*2dc0*/  UIADD3 UR7, UPT, UPT, UR4, 0x70, URZ ;  /* 0x0000007004077890 */ /* 0x000fe2000fffe0ff */
[----:B------:R2:W-:Y:S05]  /*2dd0*/  SYNCS.ARRIVE.TRANS64.RED.A1T0 RZ, [R2+URZ], RZ ;  /* 0x000000ff02ff79a7 */ /* 0x0005ea00081004ff */
[----:B------:R-:W-:Y:S01]  /*2de0*/  IMAD.U32 R6, RZ, RZ, UR7 ;  /* 0x00000007ff067e24 */ /* 0x000fe2000f8e00ff */
[----:B------:R-:W3:Y:S04]  /*2df0*/  SYNCS.PHASECHK.TRANS64.TRYWAIT P0, [UR4+0x80], R5 ;  /* 0x00008005ff0075a7 */ /* 0x000ee80008001104 */
[----:B------:R-:W-:Y:S01]  /*2e00*/  PRMT R6, R0, 0x654, R6 ;  /* 0x0000065400067816 */ /* 0x000fe20000000006 */
[----:B--23--:R-:W-:Y:S06]  /*2e10*/  @!P0 BRA `(.L_x_51) ;  /* 0x00000064009c8947 */ /* 0x00cfec0003800000 */
.L_x_148:
[----:B------:R-:W-:Y:S01]  /*2e20*/  ULEA UR8, UR5, UR6, 0x4 ;  /* 0x0000000605087291 */ /* 0x000fe2000f8e20ff */
[----:B------:R-:W-:Y:S01]  /*2e30*/  SEL R3, R6, R3, !P2 ;  /* 0x0000000306037207 */ /* 0x000fe20005000000 */
[----:B------:R-:W-:Y:S01]  /*2e40*/  UIADD3 UR9, UPT, UPT, UR4, 0x70, URZ ;  /* 0x0000007004097890 */ /* 0x000fe2000fffe0ff */
[----:B--2---:R-:W-:Y:S01]  /*2e50*/  LEA R2, R11, UR6, 0x3 ;  /* 0x000000060b027c11 */ /* 0x004fe2000f8e18ff */
[----:B------:R-:W-:Y:S01]  /*2e60*/  UIADD3 UR8, UPT, UPT, UR8, 0x100, URZ ;  /* 0x0000010008087890 */ /* 0x000fe2000fffe0ff */
[----:B------:R2:W-:Y:S01]  /*2e70*/  @!P2 SYNCS.ARRIVE.TRANS64.RED RZ, [R3+URZ], R4 ;  /* 0x0000000403ffa9a7 */ /* 0x0005e200080004ff */
[----:B------:R-:W-:Y:S01]  /*2e80*/  UIADD3 UR4, UPT, UPT, UR5, 0x1, URZ ;  /* 0x0000000105047890 */ /* 0x000fe2000fffe0ff */
[----:B------:R-:W-:-:S03]  /*2e90*/  VIADD R8, R8, 0x1 ;  /* 0x0000000108087836 */ /* 0x000fc60000000000 */
[----:B------:R-:W-:Y:S02]  /*2ea0*/  UISETP.NE.AND UP0, UPT, UR4, 0x2, UPT ;  /* 0x000000020400788c */ /* 0x000fe4000bf05270 */
[----:B------:R-:W-:Y:S01]  /*2eb0*/  ISETP.NE.AND P0, PT, R8, 0x2, PT ;  /* 0x000000020800780c */ /* 0x000fe20003f05270 */
[----:B------:R-:W-:Y:S06]  /*2ec0*/  UGETNEXTWORKID.BROADCAST [UR8], [UR9] ;  /* 0x00000000080073ca */ /* 0x000fec0008000100 */
[----:B------:R-:W-:Y:S02]  /*2ed0*/  USEL UR7, URZ, 0x1, UP0 ;  /* 0x00000001ff077887 */ /* 0x000fe40008000000 */
[----:B------:R-:W-:-:S04]  /*2ee0*/  USEL UR5, UR4, URZ, UP0 ;  /* 0x000000ff04057287 */ /* 0x000fc80008000000 */
[----:B------:R-:W-:Y:S02]  /*2ef0*/  LOP3.LUT R12, R12, UR7, RZ, 0x3c, !PT ;  /* 0x000000070c0c7c12 */ /* 0x000fe4000f8e3cff */
[----:B--2---:R-:W-:-:S04]  /*2f00*/  SHF.L.U32 R4, R10, 0x1f, RZ ;  /* 0x0000001f0a047819 */ /* 0x004fc800000006ff */
[----:B------:R-:W2:Y:S02]  /*2f10*/  SYNCS.PHASECHK.TRANS64.TRYWAIT P1, [R2+URZ+0x70], R4 ;  /* 0x00007004020075a7 */ /* 0x000ea400080211ff */
[----:B--2---:R-:W-:Y:S05]  /*2f20*/  @!P1 BRA `(.L_x_52) ;  /* 0x0000006400709947 */ /* 0x004fea0003800000 */
.L_x_149:
[C---:B--2---:R-:W-:Y:S01]  /*2f30*/  LEA R4, R11.reuse, UR6, 0x4 ;  /* 0x000000060b047c11 */ /* 0x044fe2000f8e20ff */
[----:B------:R-:W-:Y:S01]  /*2f40*/  VIADD R2, R2, 0x80 ;  /* 0x0000008002027836 */ /* 0x000fe20000000000 */
[----:B------:R-:W-:Y:S01]  /*2f50*/  SEL R8, R8, RZ, P0 ;  /* 0x000000ff08087207 */ /* 0x000fe20000000000 */
[----:B------:R-:W-:-:S03]  /*2f60*/  VIADD R11, R11, 0x1 ;  /* 0x000000010b0b7836 */ /* 0x000fc60000000000 */
[----:B------:R-:W2:Y:S01]  /*2f70*/  LDS.128 R4, [R4+0x100] ;  /* 0x0001000004047984 */ /* 0x000ea20000000c00 */
[----:B------:R-:W-:Y:S02]  /*2f80*/  PRMT R2, RZ, 0x654, R2 ;  /* 0x00000654ff027816 */ /* 0x000fe40000000002 */
[C---:B------:R-:W-:Y:S01]  /*2f90*/  ISETP.NE.AND P1, PT, R11.reuse, 0x2, PT ;  /* 0x000000020b00780c */ /* 0x040fe20003f25270 */
[----:B------:R-:W-:Y:S01]  /*2fa0*/  @!PT LDS RZ, [RZ] ;  /* 0x00000000fffff984 */ /* 0x000fe20000000800 */
[----:B------:R-:W-:Y:S01]  /*2fb0*/  @!PT LDS RZ, [RZ] ;  /* 0x00000000fffff984 */ /* 0x000fe20000000800 */
[----:B------:R-:W-:Y:S01]  /*2fc0*/  @!PT LDS RZ, [RZ] ;  /* 0x00000000fffff984 */ /* 0x000fe20000000800 */
[----:B------:R-:W-:Y:S01]  /*2fd0*/  @!PT LDS RZ, [RZ] ;  /* 0x00000000fffff984 */ /* 0x000fe20000000800 */
[----:B------:R3:W-:Y:S06]  /*2fe0*/  MEMBAR.ALL.CTA ;  /* 0x0000000000007992 */ /* 0x0007ec0000008000 */
[----:B---3--:R-:W3:Y:S01]  /*2ff0*/  FENCE.VIEW.ASYNC.S ;  /* 0x00000000000073c6 */ /* 0x008ee20000000000 */
[----:B------:R-:W-:Y:S01]  /*3000*/  SEL R11, R11, RZ, P1 ;  /* 0x000000ff0b0b7207 */ /* 0x000fe20000800000 */
[----:B---3--:R3:W-:Y:S01]  /*3010*/  SYNCS.ARRIVE.TRANS64.RED.A1T0 RZ, [R2+URZ], RZ ;  /* 0x000000ff02ff79a7 */ /* 0x0087e200081004ff */
[----:B--2---:R-:W-:-:S02]  /*3020*/  LOP3.LUT P3, RZ, R6, 0x1, RZ, 0xc0, !PT ;  /* 0x0000000106ff7812 */ /* 0x004fc4000786c0ff */
[----:B------:R-:W-:-:S04]  /*3030*/  SEL R4, RZ, 0x1, P1 ;  /* 0x00000001ff047807 */ /* 0x000fc80000800000 */
[----:B------:R-:W-:Y:S02]  /*3040*/  LOP3.LUT R10, R10, R4, RZ, 0x3c, !PT ;  /* 0x000000040a0a7212 */ /* 0x000fe400078e3cff */
[----:B---3--:R-:W-:-:S04]  /*3050*/  SEL R2, RZ, 0x1, P0 ;  /* 0x00000001ff027807 */ /* 0x008fc80000000000 */
[----:B------:R-:W-:Y:S01]  /*3060*/  LOP3.LUT R9, R9, R2, RZ, 0x3c, !PT ;  /* 0x0000000209097212 */ /* 0x000fe200078e3cff */
[----:B------:R-:W-:Y:S06]  /*3070*/  @P3 BRA `(.L_x_53) ;  /* 0xfffffffc002c3947 */ /* 0x000fec000383ffff */
[----:B------:R-:W-:Y:S01]  /*3080*/  ULEA UR4, UR5, UR6, 0x3 ;  /* 0x0000000605047291 */ /* 0x000fe2000f8e18ff */
[----:B------:R-:W-:-:S08]  /*3090*/  SHF.L.U32 R2, R12, 0x1f, RZ ;  /* 0x0000001f0c027819 */ /* 0x000fd000000006ff */
[----:B------:R-:W2:Y:S02]  /*30a0*/  SYNCS.PHASECHK.TRANS64 P0, [UR4+0x80], R2 ;  /* 0x00008002ff0075a7 */ /* 0x000ea40008001004 */
[----:B--2---:R-:W-:Y:S05]  /*30b0*/  @P0 BRA `(.L_x_54) ;  /* 0x0000000000080947 */ /* 0x004fea0003800000 */
[----:B------:R-:W2:Y:S02]  /*30c0*/  SYNCS.PHASECHK.TRANS64.TRYWAIT P0, [UR4+0x80], R2 ;  /* 0x00008002ff0075a7 */ /* 0x000ea40008001104 */
[----:B--2---:R-:W-:Y:S05]  /*30d0*/  @!P0 BRA `(.L_x_55) ;  /* 0x0000006400188947 */ /* 0x004fea0003800000 */
.L_x_54:
[----:B------:R-:W-:-:S04]  /*30e0*/  UIADD3 UR7, UPT, UPT, UR5, 0x1, URZ ;  /* 0x0000000105077890 */ /* 0x000fc8000fffe0ff */
[----:B------:R-:W-:-:S04]  /*30f0*/  UISETP.NE.AND UP0, UPT, UR7, 0x2, UPT ;  /* 0x000000020700788c */ /* 0x000fc8000bf05270 */
[----:B------:R-:W-:Y:S02]  /*3100*/  USEL UR8, URZ, 0x1, UP0 ;  /* 0x00000001ff087887 */ /* 0x000fe40008000000 */
[----:B------:R-:W-:-:S04]  /*3110*/  USEL UR7, UR7, URZ, UP0 ;  /* 0x000000ff07077287 */ /* 0x000fc80008000000 */
[----:B------:R-:W-:Y:S01]  /*3120*/  ULEA UR7, UR7, UR6, 0x3 ;  /* 0x0000000607077291 */ /* 0x000fe2000f8e18ff */
[----:B--2---:R-:W-:-:S04]  /*3130*/  LOP3.LUT R2, R12, UR8, RZ, 0x3c, !PT ;  /* 0x000000080c027c12 */ /* 0x004fc8000f8e3cff */
[----:B------:R-:W-:-:S04]  /*3140*/  SHF.L.U32 R0, R2, 0x1f, RZ ;  /* 0x0000001f02007819 */ /* 0x000fc800000006ff */
[----:B------:R-:W2:Y:S02]  /*3150*/  SYNCS.PHASECHK.TRANS64 P0, [UR7+0x80], R0 ;  /* 0x00008000ff0075a7 */ /* 0x000ea40008001007 */
[----:B-12---:R-:W-:Y:S05]  /*3160*/  @P0 EXIT ;  /* 0x000000000000094d */ /* 0x006fea0003800000 */
[----:B------:R-:W-:Y:S02]  /*3170*/  SHF.L.U32 R2, R2, 0x1f, RZ ;  /* 0x0000001f02027819 */ /* 0x000fe400000006ff */
[----:B------:R-:W-:-:S07]  /*3180*/  MOV R0, UR7 ;  /* 0x0000000700007c02 */ /* 0x000fce0008000f00 */
.L_x_56:
[----:B-1----:R1:W2:Y:S02]  /*3190*/  SYNCS.PHASECHK.TRANS64.TRYWAIT P0, [R0+URZ+0x80], R2 ;  /* 0x00008002000075a7 */ /* 0x0022a400080011ff */
[----:B--2---:R-:W-:Y:S05]  /*31a0*/  @!P0 NANOSLEEP.SYNCS 0x989680 ;  /* 0x009896800000895d */ /* 0x004fea0003900000 */
[----:B------:R-:W2:Y:S02]  /*31b0*/  @!P0 SYNCS.PHASECHK.TRANS64 P0, [R0+URZ+0x80], R2 ;  /* 0x00008002000085a7 */ /* 0x000ea400080010ff */
[----:B--2---:R-:W-:Y:S05]  /*31c0*/  @P0 EXIT ;  /* 0x000000000000094d */ /* 0x004fea0003800000 */
[----:B------:R-:W-:Y:S05]  /*31d0*/  BRA `(.L_x_56) ;  /* 0xfffffffc00ec7947 */ /* 0x000fea000383ffff */
.L_x_49:
[----:B------:R-:W-:Y:S05]  /*31e0*/  BRA.U UP4, `(.L_x_57) ;  /* 0x0000001504047547 */ /* 0x000fea000b800000 */
[----:B------:R-:W-:Y:S01]  /*31f0*/  UMOV UR4, 0x40 ;  /* 0x0000004000047882 */ /* 0x000fe20000000000 */
[----:B------:R-:W-:Y:S01]  /*3200*/  NOP ;  /* 0x0000000000007918 */ /* 0x000fe20000000000 */
[----:B------:R-:W-:Y:S01]  /*3210*/  ULEA UR5, UR55, UR4, 0x18 ;  /* 0x0000000437057291 */ /* 0x000fe2000f8ec0ff */
[----:B------:R-:W-:Y:S02]  /*3220*/  UMOV UR6, 0x400 ;  /* 0x0000040000067882 */ /* 0x000fe40000000000 */
[----:B------:R-:W-:-:S06]  /*3230*/  ULEA UR6, UR55, UR6, 0x18 ;  /* 0x0000000637067291 */ /* 0x000fcc000f8ec0ff */
[----:B------:R-:W2:Y:S02]  /*3240*/  LDS.U8 R0, [UR5+0x1c] ;  /* 0x00001c05ff007984 */ /* 0x000ea40008000000 */
[----:B--2---:R-:W-:-:S13]  /*3250*/  ISETP.NE.AND P0, PT, R0, RZ, PT ;  /* 0x000000ff0000720c */ /* 0x004fda0003f05270 */
[----:B------:R-:W-:Y:S05]  /*3260*/  @P0 BRA `(.L_x_58) ;  /* 0x0000000000580947 */ /* 0x000fea0003800000 */
[----:B------:R-:W-:-:S13]  /*3270*/  ELECT P0, URZ, PT ;  /* 0x0000000000ff782f */ /* 0x000fda0003800000 */
[----:B------:R-:W-:Y:S05]  /*3280*/  @!P0 BRA `(.L_x_59) ;  /* 0x0000000000608947 */ /* 0x000fea0003800000 */
[----:B------:R-:W-:Y:S01]  /*3290*/  UMOV UR4, 0x10 ;  /* 0x0000001000047882 */ /* 0x000fe20000000000 */
[----:B------:R-:W-:Y:S01]  /*32a0*/  HFMA2 R0, -RZ, RZ, 0, 5.9604644775390625e-08 ;  /* 0x00000001ff007431 */ /* 0x000fe200000001ff */
[----:B------:R-:W-:-:S03]  /*32b0*/  MOV R3, 0xffff ;  /* 0x0000ffff00037802 */ /* 0x000fc60000000f00 */
[----:B------:R-:W-:Y:S04]  /*32c0*/  DEPBAR.LE SB2, 0x36 ;  /* 0x0000ad800000791a */ /* 0x000fe80000000000 */
[----:B------:R-:W2:Y:S02]  /*32d0*/  UTCATOMSWS.FIND_AND_SET.ALIGN UP0, UR4, UR4 ;  /* 0x00000004000475e3 */ /* 0x000ea40008000800 */
[----:B--2---:R-:W-:Y:S01]  /*32e0*/  MOV R4, UR4 ;  /* 0x0000000400047c02 */ /* 0x004fe20008000f00 */
[----:B------:R-:W-:Y:S06]  /*32f0*/  BRA.U UP0, `(.L_x_60) ;  /* 0x0000000100187547 */ /* 0x000fec000b800000 */
.L_x_61:
[----:B------:R-:W-:Y:S05]  /*3300*/  NANOSLEEP 0x64 ;  /* 0x000000640000795d */ /* 0x000fea0003800000 */
[----:B------:R-:W-:-:S05]  /*3310*/  UMOV UR4, 0x10 ;  /* 0x0000001000047882 */ /* 0x000fca0000000000 */
[----:B------:R-:W-:Y:S04]  /*3320*/  DEPBAR.LE SB2, 0x36 ;  /* 0x0000ad800000791a */ /* 0x000fe80000000000 */
[----:B------:R-:W2:Y:S02]  /*3330*/  UTCATOMSWS.FIND_AND_SET.ALIGN UP0, UR4, UR4 ;  /* 0x00000004000475e3 */ /* 0x000ea40008000800 */
[----:B--2---:R-:W-:Y:S01]  /*3340*/  MOV R4, UR4 ;  /* 0x0000000400047c02 */ /* 0x004fe20008000f00 */
[----:B------:R-:W-:Y:S05]  /*3350*/  BRA.U !UP0, `(.L_x_61) ;  /* 0xfffffffd08e87547 */ /* 0x000fea000b83ffff */
.L_x_60:
[-C--:B------:R-:W-:Y:S02]  /*3360*/  SHF.L.U32 R3, R3, R4.reuse, RZ ;  /* 0x0000000403037219 */ /* 0x080fe400000006ff */
[----:B------:R-:W-:Y:S01]  /*3370*/  SHF.L.U32 R0, R0, R4, RZ ;  /* 0x0000000400007219 */ /* 0x000fe200000006ff */
[----:B------:R-:W-:Y:S02]  /*3380*/  IMAD.SHL.U32 R4, R4, 0x20, RZ ;  /* 0x0000002004047824 */ /* 0x000fe400078e00ff */
[----:B------:R2:W-:Y:S04]  /*3390*/  ATOMS.OR RZ, [UR5+0x14], R3 ;  /* 0x00001403ffff798c */ /* 0x0005e8000b000005 */
[----:B------:R2:W-:Y:S04]  /*33a0*/  ATOMS.OR RZ, [UR5+0x18], R0 ;  /* 0x00001800ffff798c */ /* 0x0005e8000b000005 */
[----:B------:R2:W-:Y:S01]  /*33b0*/  STS [UR6+0x120], R4 ;  /* 0x00012004ff007988 */ /* 0x0005e20008000806 */
[----:B------:R-:W-:Y:S05]  /*33c0*/  BRA `(.L_x_59) ;  /* 0x0000000000107947 */ /* 0x000fea0003800000 */
.L_x_58:
[----:B------:R-:W-:Y:S02]  /*33d0*/  MOV R0, 0xffffffff ;  /* 0xffffffff00007802 */ /* 0x000fe40000000f00 */
[----:B------:R-:W-:-:S03]  /*33e0*/  MOV R4, 0x3410 ;  /* 0x0000341000047802 */ /* 0x000fc60000000f00 */
[----:B------:R2:W-:Y:S04]  /*33f0*/  STS [UR6+0x120], R0 ;  /* 0x00012000ff007988 */ /* 0x0005e80008000806 */
[----:B-12--5:R-:W-:Y:S05]  /*3400*/  CALL.REL.NOINC `($__internal_1_$__cuda_sm10x_tcgen05_guardrail_trap_phase_invalid_during_alloc) ;  /* 0x0000006800687944 */ /* 0x026fea0003c00000 */
.L_x_59:
[----:B------:R-:W-:Y:S05]  /*3410*/  WARPSYNC.ALL ;  /* 0x0000000000007948 */ /* 0x000fea0003800000 */
[----:B------:R-:W3:Y:S01]  /*3420*/  S2UR UR4, SR_CgaCtaId ;  /* 0x00000000000479c3 */ /* 0x000ee20000008800 */
[----:B------:R-:W-:Y:S01]  /*3430*/  UMOV UR71, 0x400 ;  /* 0x0000040000477882 */ /* 0x000fe20000000000 */
[----:B------:R-:W-:-:S06]  /*3440*/  NOP ;  /* 0x0000000000007918 */ /* 0x000fcc0000000000 */
[----:B------:R-:W-:Y:S06]  /*3450*/  BAR.ARV 0x6, 0xa0 ;  /* 0x0182800000007b1d */ /* 0x000fec0000002000 */
[----:B------:R-:W4:Y:S01]  /*3460*/  LDCU UR7, c[0x0][0x38c] ;  /* 0x00007180ff0777ac */ /* 0x000f220008000800 */
[----:B------:R-:W-:Y:S01]  /*3470*/  LOP3.LUT R2, R2, 0xffff, RZ, 0xc0, !PT ;  /* 0x0000ffff02027812 */ /* 0x000fe200078ec0ff */
[----:B------:R-:W-:Y:S01]  /*3480*/  HFMA2 R11, -RZ, RZ, 0, 5.9604644775390625e-08 ;  /* 0x00000001ff0b7431 */ /* 0x000fe200000001ff */
[----:B------:R-:W-:Y:S01]  /*3490*/  MOV R10, RZ ;  /* 0x000000ff000a7202 */ /* 0x000fe20000000f00 */
[----:B------:R-:W1:Y:S01]  /*34a0*/  LDCU UR8, c[0x0][0x38c] ;  /* 0x00007180ff0877ac */ /* 0x000e620008000800 */
[----:B------:R-:W-:-:S02]  /*34b0*/  R2UR UR72, R2 ;  /* 0x00000000024872ca */ /* 0x000fc400000e0000 */
[----:B------:R-:W-:Y:S01]  /*34c0*/  CS2R R8, SRZ ;  /* 0x0000000000087805 */ /* 0x000fe2000001ff00 */
[----:B------:R-:W-:Y:S01]  /*34d0*/  UMOV UR75, URZ ;  /* 0x000000ff004b7c82 */ /* 0x000fe20008000000 */
[----:B------:R-:W-:Y:S01]  /*34e0*/  UMOV UR9, URZ ;  /* 0x000000ff00097c82 */ /* 0x000fe20008000000 */
[----:B---3--:R-:W-:Y:S01]  /*34f0*/  ULEA UR71, UR4, UR71, 0x18 ;  /* 0x0000004704477291 */ /* 0x008fe2000f8ec0ff */
[----:B------:R-:W-:Y:S01]  /*3500*/  UMOV UR76, 0x0 ;  /* 0x00000000004c7882 */ /* 0x000fe20000000000 */
[----:B------:R-:W-:Y:S02]  /*3510*/  UMOV UR77, 0x4200910 ;  /* 0x04200910004d7882 */ /* 0x000fe40000000000 */
[----:B------:R-:W-:Y:S02]  /*3520*/  UIADD3 UR6, UPT, UPT, UR71, 0x8800, URZ ;  /* 0x0000880047067890 */ /* 0x000fe4000fffe0ff */
[----:B------:R-:W-:Y:S02]  /*3530*/  UIADD3 UR5, UPT, UPT, UR71, 0x18800, URZ ;  /* 0x0001880047057890 */ /* 0x000fe4000fffe0ff */
[----:B----4-:R-:W-:Y:S01]  /*3540*/  UIADD3 UR7, UPT, UPT, UR7, 0x7f, URZ ;  /* 0x0000007f07077890 */ /* 0x010fe2000fffe0ff */
[----:B--2---:R-:W2:Y:S01]  /*3550*/  LDS R0, [UR71+0x120] ;  /* 0x00012047ff007984 */ /* 0x004ea20008000800 */
[----:B------:R-:W-:-:S02]  /*3560*/  USHF.R.U32.HI UR6, URZ, 0x4, UR6 ;  /* 0x00000004ff067899 */ /* 0x000fc40008011606 */
[----:B------:R-:W-:Y:S02]  /*3570*/  USHF.R.S32.HI UR4, URZ, 0x1f, UR7 ;  /* 0x0000001fff047899 */ /* 0x000fe40008011407 */
[----:B------:R-:W-:Y:S02]  /*3580*/  USHF.R.U32.HI UR5, URZ, 0x4, UR5 ;  /* 0x00000004ff057899 */ /* 0x000fe40008011605 */
[----:B------:R-:W-:Y:S02]  /*3590*/  ULEA.HI UR4, UR4, UR7, URZ, 0x7 ;  /* 0x0000000704047291 */ /* 0x000fe4000f8f38ff */
[----:B------:R-:W-:Y:S02]  /*35a0*/  ULOP3.LUT UR6, UR6, 0x3fff, URZ, 0xc0, !UPT ;  /* 0x00003fff06067892 */ /* 0x000fe4000f8ec0ff */
[----:B------:R-:W-:Y:S02]  /*35b0*/  USHF.R.S32.HI UR10, URZ, 0x7, UR4 ;  /* 0x00000007ff0a7899 */ /* 0x000fe40008011404 */
[----:B------:R-:W-:-:S02]  /*35c0*/  ULOP3.LUT UR5, UR5, 0x3fff, URZ, 0xc0, !UPT ;  /* 0x00003fff05057892 */ /* 0x000fc4000f8ec0ff */
[----:B------:R-:W-:Y:S02]  /*35d0*/  UISETP.LT.AND UP0, UPT, UR10, 0x1, UPT ;  /* 0x000000010a00788c */ /* 0x000fe4000bf01270 */
[----:B------:R-:W-:Y:S01]  /*35e0*/  IMAD.U32 R12, RZ, RZ, UR10 ;  /* 0x0000000aff0c7e24 */ /* 0x000fe2000f8e00ff */
[----:B------:R-:W-:Y:S02]  /*35f0*/  ULOP3.LUT UR73, UR6, 0x10000, URZ, 0xfc, !UPT ;  /* 0x0001000006497892 */ /* 0x000fe4000f8efcff */
[----:B------:R-:W-:Y:S02]  /*3600*/  USEL UR4, UR10, 0x1, !UP0 ;  /* 0x000000010a047887 */ /* 0x000fe4000c000000 */
[----:B------:R-:W-:Y:S02]  /*3610*/  ULOP3.LUT UR74, UR5, 0x10000, URZ, 0xfc, !UPT ;  /* 0x00010000054a7892 */ /* 0x000fe4000f8efcff */
[----:B------:R-:W-:Y:S02]  /*3620*/  UIADD3 UR4, UPT, UPT, -UR4, URZ, URZ ;  /* 0x000000ff04047290 */ /* 0x000fe4000fffe1ff */
[----:B-1----:R-:W-:-:S04]  /*3630*/  UISETP.GE.AND UP4, UPT, UR8, 0x1, UPT ;  /* 0x000000010800788c */ /* 0x002fc8000bf86270 */
[----:B------:R-:W-:Y:S01]  /*3640*/  IMAD.U32 R14, RZ, RZ, UR4 ;  /* 0x00000004ff0e7e24 */ /* 0x000fe2000f8e00ff */
[----:B--2---:R-:W-:-:S13]  /*3650*/  R2UR UR7, R0 ;  /* 0x00000000000772ca */ /* 0x004fda00000e0000 */
[----:B------:R-:W-:-:S07]  /*3660*/  IMAD.U32 R15, RZ, RZ, UR7 ;  /* 0x00000007ff0f7e24 */ /* 0x000fce000f8e00ff */
.L_x_68:
[----:B------:R-:W-:Y:S02]  /*3670*/  LEA R0, R10, UR71, 0x3 ;  /* 0x000000470a007c11 */ /* 0x000fe4000f8e18ff */
[----:B------:R-:W-:Y:S02]  /*3680*/  SHF.L.U32 R2, R9, 0x1f, RZ ;  /* 0x0000001f09027819 */ /* 0x000fe400000006ff */
[----:B------:R-:W-:Y:S01]  /*3690*/  PLOP3.LUT P0, PT, PT, PT, UP4, 0x80, 0x8 ;  /* 0x000000000008781c */ /* 0x000fe20003f0f048 */
[----:B------:R-:W-:Y:S01]  /*36a0*/  VIADD R3, R0, 0x80 ;  /* 0x0000008000037836 */ /* 0x000fe20000000000 */
[----:B-1----:R-:W1:Y:S02]  /*36b0*/  SYNCS.PHASECHK.TRANS64.TRYWAIT P1, [R0+URZ+0x70], R2 ;  /* 0x00007002000075a7 */ /* 0x002e6400080211ff */
[----:B-1----:R-:W-:Y:S09]  /*36c0*/  @!P1 BRA `(.L_x_62) ;  /* 0x0000005c00b49947 */ /* 0x002ff20003800000 */
.L_x_151:
[----:B------:R-:W-:Y:S01]  /*36d0*/  LEA R4, R10, UR71, 0x4 ;  /* 0x000000470a047c11 */ /* 0x000fe2000f8e20ff */
[----:B------:R-:W-:Y:S01]  /*36e0*/  @UP4 ULEA UR4, UR9, UR71, 0x3 ;  /* 0x0000004709044291 */ /* 0x000fe2000f8e18ff */
[----:B------:R-:W-:Y:S01]  /*36f0*/  PLOP3.LUT P2, PT, PT, PT, PT, 0x80, 0x8 ;  /* 0x000000000008781c */ /* 0x000fe20003f4f070 */
[----:B------:R-:W-:Y:S01]  /*3700*/  ULEA UR5, UR75, UR71, 0x3 ;  /* 0x000000474b057291 */ /* 0x000fe2000f8e18ff */
[----:B------:R-:W-:Y:S02]  /*3710*/  PRMT R3, RZ, 0x654, R3 ;  /* 0x00000654ff037816 */ /* 0x000fe40000000003 */
[----:B------:R-:W2:Y:S01]  /*3720*/  LDS.128 R4, [R4+0x100] ;  /* 0x0001000004047984 */ /* 0x000ea20000000c00 */
[----:B-1----:R-:W-:Y:S02]  /*3730*/  @P0 SHF.L.U32 R2, R8, 0x1f, RZ ;  /* 0x0000001f08020819 */ /* 0x002fe400000006ff */
[----:B------:R-:W-:Y:S01]  /*3740*/  SHF.L.U32 R0, R11, 0x1f, RZ ;  /* 0x0000001f0b007819 */ /* 0x000fe200000006ff */
[----:B------:R-:W-:Y:S01]  /*3750*/  @!PT LDS RZ, [RZ] ;  /* 0x00000000fffff984 */ /* 0x000fe20000000800 */
[----:B------:R-:W-:Y:S01]  /*3760*/  @!PT LDS RZ, [RZ] ;  /* 0x00000000fffff984 */ /* 0x000fe20000000800 */
[----:B------:R-:W-:Y:S01]  /*3770*/  @!PT LDS RZ, [RZ] ;  /* 0x00000000fffff984 */ /* 0x000fe20000000800 */
[----:B------:R-:W-:Y:S01]  /*3780*/  @!PT LDS RZ, [RZ] ;  /* 0x00000000fffff984 */ /* 0x000fe20000000800 */
[----:B------:R1:W-:Y:S06]  /*3790*/  MEMBAR.ALL.CTA ;  /* 0x0000000000007992 */ /* 0x0003ec0000008000 */
[----:B-1----:R-:W1:Y:S01]  /*37a0*/  FENCE.VIEW.ASYNC.S ;  /* 0x00000000000073c6 */ /* 0x002e620000000000 */
[----:B------:R-:W-:Y:S01]  /*37b0*/  R2UR UR6, R15 ;  /* 0x000000000f0672ca */ /* 0x000fe200000e0000 */
[----:B------:R-:W-:Y:S01]  /*37c0*/  IMAD.U32 R13, RZ, RZ, UR5 ;  /* 0x00000005ff0d7e24 */ /* 0x000fe2000f8e00ff */
[----:B-1----:R1:W-:Y:S01]  /*37d0*/  SYNCS.ARRIVE.TRANS64.RED.A1T0 RZ, [R3+URZ], RZ ;  /* 0x000000ff03ff79a7 */ /* 0x0023e200081004ff */
[----:B------:R1:W3:Y:S01]  /*37e0*/  @P0 SYNCS.PHASECHK.TRANS64.TRYWAIT P2, [UR4], R2 ;  /* 0x00000002ff0005a7 */ /* 0x0002e20008041104 */
[----:B------:R-:W-:Y:S01]  /*37f0*/  ULEA.HI UR4, UR75, UR75, URZ, 0x1 ;  /* 0x0000004b4b047291 */ /* 0x000fe2000f8f08ff */
[----:B--2---:R-:W-:-:S03]  /*3800*/  LOP3.LUT P1, RZ, R6, 0x1, RZ, 0xc0, !PT ;  /* 0x0000000106ff7812 */ /* 0x004fc6000782c0ff */
[----:B------:R-:W-:-:S04]  /*3810*/  ULOP3.LUT UR8, UR4, 0xffe, URZ, 0xc0, !UPT ;  /* 0x00000ffe04087892 */ /* 0x000fc8000f8ec0ff */
[----:B------:R-:W-:Y:S01]  /*3820*/  UIADD3 UR8, UPT, UPT, -UR8, UR75, URZ ;  /* 0x0000004b08087290 */ /* 0x000fe2000fffe1ff */
[----:B------:R-:W2:Y:S01]  /*3830*/  SYNCS.PHASECHK.TRANS64.TRYWAIT P0, [UR5+0xb0], R0 ;  /* 0x0000b000ff0075a7 */ /* 0x000ea20008001105 */
[----:B------:R-:W-:-:S04]  /*3840*/  USHF.L.U32 UR5, UR4, 0x6, URZ ;  /* 0x0000000604057899 */ /* 0x000fc800080006ff */
[----:B------:R-:W-:-:S04]  /*3850*/  ULOP3.LUT UR4, UR5, 0xffffff80, URZ, 0xc0, !UPT ;  /* 0xffffff8005047892 */ /* 0x000fc8000f8ec0ff */
[----:B------:R-:W-:-:S04]  /*3860*/  UIADD3 UR4, UPT, UPT, UR6, UR4, URZ ;  /* 0x0000000406047290 */ /* 0x000fc8000fffe0ff */
[----:B------:R-:W-:Y:S01]  /*3870*/  ULEA UR8, UR8, UR4, 0x14 ;  /* 0x0000000408087291 */ /* 0x000fe2000f8ea0ff */
[----:B-123--:R-:W-:Y:S11]  /*3880*/  @!P0 BRA `(.L_x_63) ;  /* 0x0000005c00588947 */ /* 0x00eff60003800000 */
.L_x_153:
[----:B------:R-:W-:Y:S01]  /*3890*/  IADD3 R10, PT, PT, R10, 0x1, RZ ;  /* 0x000000010a0a7810 */ /* 0x000fe20007ffe0ff */
[----:B------:R-:W-:Y:S06]  /*38a0*/  BRA.U !UP4, `(.L_x_64) ;  /* 0x000000050cec7547 */ /* 0x000fec000b800000 */
[----:B------:R-:W-:Y:S01]  /*38b0*/  R2UR UR69, R14 ;  /* 0x000000000e4572ca */ /* 0x000fe200000e0000 */
[----:B------:R-:W-:Y:S01]  /*38c0*/  UPLOP3.LUT UP2, UPT, UPT, UPT, UPT, 0x40, 0x4 ;  /* 0x000000000004789c */ /* 0x000fe20003f4e870 */
[----:B------:R-:W-:Y:S01]  /*38d0*/  R2UR UR68, R12 ;  /* 0x000000000c4472ca */ /* 0x000fe200000e0000 */
[----:B------:R-:W-:-:S14]  /*38e0*/  UMOV UR7, UR9 ;  /* 0x0000000900077c82 */ /* 0x000fdc0008000000 */
.L_x_67:
[----:B------:R-:W-:Y:S02]  /*38f0*/  UIADD3 UR69, UPT, UPT, UR69, 0x1, URZ ;  /* 0x0000000145457890 */ /* 0x000fe4000fffe0ff */
[----:B--2---:R-:W-:Y:S02]  /*3900*/  ULEA UR5, UR7, UR71, 0x3 ;  /* 0x0000004707057291 */ /* 0x004fe4000f8e18ff */
[----:B------:R-:W-:Y:S01]  /*3910*/  UISETP.NE.AND UP3, UPT, UR69, URZ, UPT ;  /* 0x000000ff4500728c */ /* 0x000fe2000bf65270 */
[----:B------:R-:W-:Y:S10]  /*3920*/  @P2 BRA `(.L_x_65) ;  /* 0x00000000000c2947 */ /* 0x000ff40003800000 */
[----:B-1----:R-:W-:Y:S04]  /*3930*/  SHF.L.U32 R2, R8, 0x1f, RZ ;  /* 0x0000001f08027819 */ /* 0x002fe800000006ff */
[----:B------:R-:W1:Y:S02]  /*3940*/  SYNCS.PHASECHK.TRANS64.TRYWAIT P0, [UR5], R2 ;  /* 0x00000002ff0075a7 */ /* 0x000e640008001105 */
[----:B-1----:R-:W-:Y:S05]  /*3950*/  @!P0 BRA `(.L_x_66) ;  /* 0x0000005c00408947 */ /* 0x002fea0003800000 */
.L_x_65:
[----:B------:R-:W-:Y:S01]  /*3960*/  UISETP.NE.AND UP0, UPT, UR68, 0x1, UPT ;  /* 0x000000014400788c */ /* 0x000fe2000bf05270 */
[----:B------:R-:W-:Y:S01]  /*3970*/  PLOP3.LUT P2, PT, PT, PT, PT, 0x80, 0x8 ;  /* 0x000000000008781c */ /* 0x000fe20003f4f070 */
[----:B------:R-:W-:Y:S01]  /*3980*/  UIADD3 UR9, UPT, UPT, UR7, 0x1, URZ ;  /* 0x0000000107097890 */ /* 0x000fe2000fffe0ff */
[----:B------:R-:W-:Y:S01]  /*3990*/  MOV.SPILL R3, UR77 ;  /* 0x0000004d00037c02 */ /* 0x000fe20009000f00 */
[----:B------:R-:W-:Y:S01]  /*39a0*/  UIADD3 UR70, UPT, UPT, UR5, 0x10, URZ ;  /* 0x0000001005467890 */ /* 0x000fe2000fffe0ff */
[----:B-1----:R-:W-:Y:S01]  /*39b0*/  MOV.SPILL R2, UR76 ;  /* 0x0000004c00027c02 */ /* 0x002fe20009000f00 */
[----:B------:R-:W-:Y:S01]  /*39c0*/  UISETP.NE.AND UP1, UPT, UR9, 0x2, UPT ;  /* 0x000000020900788c */ /* 0x000fe2000bf25270 */
[----:B------:R-:W-:Y:S01]  /*39d0*/  PLOP3.LUT P0, PT, PT, PT, UP0, 0x80, 0x8 ;  /* 0x000000000008781c */ /* 0x000fe20003f0f008 */
[----:B------:R-:W-:Y:S02]  /*39e0*/  ULEA UR6, UR7, UR74, 0xc ;  /* 0x0000004a07067291 */ /* 0x000fe4000f8e60ff */
[----:B------:R-:W-:Y:S02]  /*39f0*/  USEL UR5, URZ, 0x1, UP1 ;  /* 0x00000001ff057887 */ /* 0x000fe40008800000 */
[----:B------:R-:W-:Y:S02]  /*3a00*/  USEL UR9, UR9, URZ, UP1 ;  /* 0x000000ff09097287 */ /* 0x000fe40008800000 */
[----:B------:R-:W-:Y:S02]  /*3a10*/  ULEA UR4, UR7, UR73, 0xb ;  /* 0x0000004907047291 */ /* 0x000fe4000f8e58ff */
[----:B------:R-:W-:Y:S01]  /*3a20*/  @UP0 ULEA UR7, UR9, UR71, 0x3 ;  /* 0x0000004709070291 */ /* 0x000fe2000f8e18ff */
[----:B------:R-:W-:Y:S01]  /*3a30*/  LOP3.LUT R8, R8, UR5, RZ, 0x3c, !PT ;  /* 0x0000000508087c12 */ /* 0x000fe2000f8e3cff */
[----:B------:R-:W-:Y:S02]  /*3a40*/  UIADD3 UR22, UPT, UPT, UR6, 0x2, URZ ;  /* 0x0000000206167890 */ /* 0x000fe4000fffe0ff */
[----:B------:R-:W-:Y:S01]  /*3a50*/  UIADD3 UR18, UPT, UPT, UR4, 0x2, URZ ;  /* 0x0000000204127890 */ /* 0x000fe2000fffe0ff */
[----:B------:R-:W-:Y:S01]  /*3a60*/  @P0 SHF.L.U32 R0, R8, 0x1f, RZ ;  /* 0x0000001f08000819 */ /* 0x000fe200000006ff */
[----:B------:R-:W-:Y:S02]  /*3a70*/  UIADD3 UR14, UPT, UPT, UR6, 0x4, URZ ;  /* 0x00000004060e7890 */ /* 0x000fe4000fffe0ff */
[----:B------:R-:W-:Y:S01]  /*3a80*/  UIADD3 UR12, UPT, UPT, UR4, 0x4, URZ ;  /* 0x00000004040c7890 */ /* 0x000fe2000fffe0ff */
[----:B------:R2:W3:Y:S01]  /*3a90*/  @P0 SYNCS.PHASECHK.TRANS64.TRYWAIT P2, [UR7], R0 ;  /* 0x00000000ff0005a7 */ /* 0x0004e20008041107 */
[----:B------:R-:W-:Y:S02]  /*3aa0*/  UIADD3 UR66, UPT, UPT, UR6, 0x6, URZ ;  /* 0x0000000606427890 */ /* 0x000fe4000fffe0ff */
        /* <DEDUP_REMOVED lines=24> */
[----:B------:R-:W-:Y:S01]  /*3c30*/  UIADD3 UR68, UPT, UPT, UR68, -0x1, URZ ;  /* 0xffffffff44447890 */ /* 0x000fe2000fffe0ff */
[----:B------:R-:W-:Y:S01]  /*3c40*/  UMOV UR7, 0x40004040 ;  /* 0x4000404000077882 */ /* 0x000fe20000000000 */
[----:B------:R-:W-:Y:S01]  /*3c50*/  UMOV UR76, 0x0 ;  /* 0x00000000004c7882 */ /* 0x000fe20000000000 */
[----:B------:R-:W-:Y:S01]  /*3c60*/  UMOV UR77, 0x4200910 ;  /* 0x04200910004d7882 */ /* 0x000fe20000000000 */
[----:B------:R-:W-:Y:S01]  /*3c70*/  UMOV UR5, 0x40004040 ;  /* 0x4000404000057882 */ /* 0x000fe20000000000 */
[----:B------:R-:W-:Y:S01]  /*3c80*/  UMOV UR23, 0x40004040 ;  /* 0x4000404000177882 */ /* 0x000fe20000000000 */
[----:B------:R1:W-:Y:S01]  /*3c90*/  UTCHMMA gdesc[UR4], gdesc[UR6], tmem[UR8], tmem[UR76], idesc[UR77], UP2 ;  /* 0x00ff4c06040075ea */ /* 0x0003e20009000008 */
[----:B------:R-:W-:Y:S01]  /*3ca0*/  UPLOP3.LUT UP2, UPT, UPT, UPT, UPT, 0x80, 0x8 ;  /* 0x000000000008789c */ /* 0x000fe20003f4f070 */
[----:B------:R-:W-:Y:S01]  /*3cb0*/  UMOV UR19, 0x40004040 ;  /* 0x4000404000137882 */ /* 0x000fe20000000000 */
[----:B------:R-:W-:Y:S01]  /*3cc0*/  UMOV UR15, 0x40004040 ;  /* 0x40004040000f7882 */ /* 0x000fe20000000000 */
[----:B------:R4:W-:Y:S01]  /*3cd0*/  UTCHMMA gdesc[UR18], gdesc[UR22], tmem[UR8], tmem[UR76], idesc[UR77], UPT ;  /* 0x00ff4c16120075ea */ /* 0x0009e2000b800008 */
[----:B------:R-:W-:Y:S01]  /*3ce0*/  UMOV UR13, 0x40004040 ;  /* 0x40004040000d7882 */ /* 0x000fe20000000000 */
        /* <DEDUP_REMOVED lines=18> */
[----:B-1----:R-:W-:Y:S01]  /*3e10*/  UIADD3 UR4, UPT, UPT, UR4, 0x606, URZ ;  /* 0x0000060604047890 */ /* 0x002fe2000fffe0ff */
[----:B------:R-:W-:Y:S01]  /*3e20*/  UMOV UR6, 0x0 ;  /* 0x0000000000067882 */ /* 0x000fe20000000000 */
[----:B------:R-:W-:Y:S01]  /*3e30*/  UMOV UR7, 0x4200910 ;  /* 0x0420091000077882 */ /* 0x000fe20000000000 */
[----:B------:R-:W-:Y:S01]  /*3e40*/  UMOV UR31, 0x40004040 ;  /* 0x40004040001f7882 */ /* 0x000fe20000000000 */
[----:B----4-:R-:W-:Y:S01]  /*3e50*/  UMOV UR22, 0x0 ;  /* 0x0000000000167882 */ /* 0x010fe20000000000 */
[----:B------:R-:W-:Y:S01]  /*3e60*/  UMOV UR23, 0x4200910 ;  /* 0x0420091000177882 */ /* 0x000fe20000000000 */
[----:B------:R-:W-:Y:S01]  /*3e70*/  R2UR.FILL UR77, R3 ;  /* 0x00000000034d72ca */ /* 0x000fe200004e0000 */
[----:B------:R1:W-:Y:S01]  /*3e80*/  UTCHMMA gdesc[UR12], gdesc[UR14], tmem[UR8], tmem[UR22], idesc[UR23], UPT ;  /* 0x00ff160e0c0075ea */ /* 0x0003e2000b800008 */
[----:B------:R-:W-:Y:S01]  /*3e90*/  R2UR.FILL UR76, R2 ;  /* 0x00000000024c72ca */ /* 0x000fe200004e0000 */
[----:B------:R-:W-:Y:S01]  /*3ea0*/  UTCHMMA gdesc[UR64], gdesc[UR66], tmem[UR8], tmem[UR22], idesc[UR23], UPT ;  /* 0x00ff1642400075ea */ /* 0x000fe2000b800008 */
[----:B------:R-:W-:Y:S01]  /*3eb0*/  UTCHMMA gdesc[UR60], gdesc[UR62], tmem[UR8], tmem[UR22], idesc[UR23], UPT ;  /* 0x00ff163e3c0075ea */ /* 0x000fe2000b800008 */
[----:B------:R-:W-:Y:S01]  /*3ec0*/  UMOV UR18, 0x0 ;  /* 0x0000000000127882 */ /* 0x000fe20000000000 */
[----:B------:R-:W-:Y:S01]  /*3ed0*/  UMOV UR19, 0x4200910 ;  /* 0x0420091000137882 */ /* 0x000fe20000000000 */
[----:B------:R-:W-:Y:S01]  /*3ee0*/  UMOV UR29, 0x40004040 ;  /* 0x40004040001d7882 */ /* 0x000fe20000000000 */
[----:B------:R-:W-:Y:S01]  /*3ef0*/  UTCHMMA gdesc[UR56], gdesc[UR58], tmem[UR8], tmem[UR18], idesc[UR19], UPT ;  /* 0x00ff123a380075ea */ /* 0x000fe2000b800008 */
[----:B------:R-:W-:Y:S01]  /*3f00*/  UTCHMMA gdesc[UR52], gdesc[UR54], tmem[UR8], tmem[UR18], idesc[UR19], UPT ;  /* 0x00ff1236340075ea */ /* 0x000fe2000b800008 */
[----:B------:R-:W-:Y:S01]  /*3f10*/  UTCHMMA gdesc[UR48], gdesc[UR50], tmem[UR8], tmem[UR18], idesc[UR19], UPT ;  /* 0x00ff1232300075ea */ /* 0x000fe2000b800008 */
[----:B------:R-:W-:Y:S01]  /*3f20*/  UTCHMMA gdesc[UR44], gdesc[UR46], tmem[UR8], tmem[UR6], idesc[UR7], UPT ;  /* 0x00ff062e2c0075ea */ /* 0x000fe2000b800008 */
[----:B------:R-:W-:Y:S01]  /*3f30*/  UMOV UR27, 0x40004040 ;  /* 0x40004040001b7882 */ /* 0x000fe20000000000 */
[----:B------:R-:W-:Y:S01]  /*3f40*/  UMOV UR25, 0x40004040 ;  /* 0x4000404000197882 */ /* 0x000fe20000000000 */
[----:B------:R-:W-:Y:S01]  /*3f50*/  UMOV UR21, 0x40004040 ;  /* 0x4000404000157882 */ /* 0x000fe20000000000 */
[----:B------:R-:W-:Y:S01]  /*3f60*/  UMOV UR17, 0x40004040 ;  /* 0x4000404000117882 */ /* 0x000fe20000000000 */
[----:B------:R-:W-:Y:S01]  /*3f70*/  UMOV UR11, 0x40004040 ;  /* 0x40004040000b7882 */ /* 0x000fe20000000000 */
[----:B-1----:R-:W-:Y:S01]  /*3f80*/  UMOV UR12, 0x0 ;  /* 0x00000000000c7882 */ /* 0x002fe20000000000 */
[----:B------:R-:W-:Y:S01]  /*3f90*/  UMOV UR13, 0x4200910 ;  /* 0x04200910000d7882 */ /* 0x000fe20000000000 */
[----:B------:R-:W-:Y:S01]  /*3fa0*/  UMOV UR14, 0x0 ;  /* 0x00000000000e7882 */ /* 0x000fe20000000000 */
[----:B------:R-:W-:Y:S01]  /*3fb0*/  UTCHMMA gdesc[UR40], gdesc[UR42], tmem[UR8], tmem[UR12], idesc[UR13], UPT ;  /* 0x00ff0c2a280075ea */ /* 0x000fe2000b800008 */
[----:B------:R-:W-:Y:S01]  /*3fc0*/  UTCHMMA gdesc[UR36], gdesc[UR38], tmem[UR8], tmem[UR6], idesc[UR7], UPT ;  /* 0x00ff0626240075ea */ /* 0x000fe2000b800008 */
[----:B------:R-:W-:Y:S01]  /*3fd0*/  UMOV UR15, 0x4200910 ;  /* 0x04200910000f7882 */ /* 0x000fe20000000000 */
[----:B------:R-:W-:Y:S01]  /*3fe0*/  UTCHMMA gdesc[UR32], gdesc[UR34], tmem[UR8], tmem[UR18], idesc[UR19], UPT ;  /* 0x00ff1222200075ea */ /* 0x000fe2000b800008 */
[----:B------:R-:W-:Y:S01]  /*3ff0*/  UTCHMMA gdesc[UR28], gdesc[UR30], tmem[UR8], tmem[UR14], idesc[UR15], UPT ;  /* 0x00ff0e1e1c0075ea */ /* 0x000fe2000b800008 */
[----:B------:R-:W-:Y:S01]  /*4000*/  UTCHMMA gdesc[UR24], gdesc[UR26], tmem[UR8], tmem[UR12], idesc[UR13], UPT ;  /* 0x00ff0c1a180075ea */ /* 0x000fe2000b800008 */
[----:B------:R1:W-:Y:S01]  /*4010*/  UTCHMMA gdesc[UR16], gdesc[UR20], tmem[UR8], tmem[UR6], idesc[UR7], UPT ;  /* 0x00ff0614100075ea */ /* 0x0003e2000b800008 */
[----:B------:R2:W-:Y:S01]  /*4020*/  UTCHMMA gdesc[UR4], gdesc[UR10], tmem[UR8], tmem[UR76], idesc[UR77], UPT ;  /* 0x00ff4c0a040075ea */ /* 0x0005e2000b800008 */
[----:B------:R2:W-:Y:S01]  /*4030*/  UTCBAR.MULTICAST [UR70], URZ, UR72 ;  /* 0x000000ff460073e9 */ /* 0x0005e20008000848 */
[----:B-1----:R-:W-:Y:S01]  /*4040*/  UMOV UR7, UR9 ;  /* 0x0000000900077c82 */ /* 0x002fe20008000000 */
[----:B---3--:R-:W-:Y:S05]  /*4050*/  BRA.U UP3, `(.L_x_67) ;  /* 0xfffffff903247547 */ /* 0x008fea000b83ffff */
.L_x_64:
[----:B--2---:R-:W-:Y:S02]  /*4060*/  R2UR UR4, R13 ;  /* 0x000000000d0472ca */ /* 0x004fe400000e0000 */
[----:B------:R-:W-:-:S04]  /*4070*/  ISETP.NE.AND P0, PT, R10, 0x2, PT ;  /* 0x000000020a00780c */ /* 0x000fc80003f05270 */
[----:B-1----:R-:W-:Y:S02]  /*4080*/  SEL R0, RZ, 0x1, P0 ;  /* 0x00000001ff007807 */ /* 0x002fe40000000000 */
[----:B------:R-:W-:Y:S02]  /*4090*/  SEL R10, R10, RZ, P0 ;  /* 0x000000ff0a0a7207 */ /* 0x000fe40000000000 */
[----:B------:R-:W-:-:S03]  /*40a0*/  LOP3.LUT R9, R9, R0, RZ, 0x3c, !PT ;  /* 0x0000000009097212 */ /* 0x000fc600078e3cff */
[----:B------:R-:W-:Y:S02]  /*40b0*/  UIADD3 UR5, UPT, UPT, UR4, 0x90, URZ ;  /* 0x0000009004057890 */ /* 0x000fe4000fffe0ff */
[----:B------:R-:W-:-:S04]  /*40c0*/  UIADD3 UR4, UPT, UPT, UR75, 0x1, URZ ;  /* 0x000000014b047890 */ /* 0x000fc8000fffe0ff */
[----:B------:R-:W-:-:S03]  /*40d0*/  UISETP.NE.AND UP0, UPT, UR4, 0x4, UPT ;  /* 0x000000040400788c */ /* 0x000fc6000bf05270 */
[----:B------:R1:W-:Y:S01]  /*40e0*/  UTCBAR [UR5], URZ ;  /* 0x000000ff050073e9 */ /* 0x0003e200080000ff */
[----:B------:R-:W-:Y:S02]  /*40f0*/  USEL UR6, URZ, 0x1, UP0 ;  /* 0x00000001ff067887 */ /* 0x000fe40008000000 */
[----:B------:R-:W-:-:S04]  /*4100*/  USEL UR75, UR4, URZ, UP0 ;  /* 0x000000ff044b7287 */ /* 0x000fc80008000000 */
[----:B------:R-:W-:Y:S01]  /*4110*/  LOP3.LUT R11, R11, UR6, RZ, 0x3c, !PT ;  /* 0x000000060b0b7c12 */ /* 0x000fe2000f8e3cff */
[----:B------:R-:W-:Y:S07]  /*4120*/  @P1 BRA `(.L_x_68) ;  /* 0xfffffff400501947 */ /* 0x000fee000383ffff */
[----:B------:R-:W2:Y:S01]  /*4130*/  S2UR UR8, SR_CgaCtaId ;  /* 0x00000000000879c3 */ /* 0x000ea20000008800 */
[----:B------:R-:W-:Y:S01]  /*4140*/  ELECT P0, URZ, PT ;  /* 0x0000000000ff782f */ /* 0x000fe20003800000 */
[----:B------:R-:W-:Y:S01]  /*4150*/  IMAD.MOV.U32 R0, RZ, RZ, 0x1 ;  /* 0x00000001ff007424 */ /* 0x000fe200078e00ff */
[----:B------:R-:W-:Y:S01]  /*4160*/  UIADD3 UR71, UPT, UPT, UR71, 0xb0, URZ ;  /* 0x000000b047477890 */ /* 0x000fe2000fffe0ff */
[----:B------:R-:W-:Y:S01]  /*4170*/  SHF.L.U32 R2, R11, 0x1f, RZ ;  /* 0x0000001f0b027819 */ /* 0x000fe200000006ff */
[----:B------:R-:W-:-:S03]  /*4180*/  UMOV UR4, 0x40 ;  /* 0x0000004000047882 */ /* 0x000fc60000000000 */
[----:B------:R-:W-:Y:S01]  /*4190*/  UVIRTCOUNT.DEALLOC.SMPOOL 0x80 ;  /* 0x000000800000784c */ /* 0x000fe20000000000 */
[----:B--2---:R-:W-:Y:S02]  /*41a0*/  ULEA UR8, UR8, UR4, 0x18 ;  /* 0x0000000408087291 */ /* 0x004fe4000f8ec0ff */
[----:B------:R-:W-:-:S07]  /*41b0*/  ULEA UR4, UR75, UR71, 0x3 ;  /* 0x000000474b047291 */ /* 0x000fce000f8e18ff */
[----:B------:R2:W-:Y:S02]  /*41c0*/  @P0 STS.U8 [UR8+0x1c], R0 ;  /* 0x00001c00ff000988 */ /* 0x0005e40008000008 */
[----:B------:R-:W3:Y:S02]  /*41d0*/  SYNCS.PHASECHK.TRANS64.TRYWAIT P0, [UR4], R2 ;  /* 0x00000002ff0075a7 */ /* 0x000ee40008001104 */
[----:B--23--:R-:W-:Y:S05]  /*41e0*/  @!P0 BRA `(.L_x_69) ;  /* 0x0000005400348947 */ /* 0x00cfea0003800000 */
.L_x_156:
[----:B------:R-:W-:-:S04]  /*41f0*/  UIADD3 UR4, UPT, UPT, UR75, 0x1, URZ ;  /* 0x000000014b047890 */ /* 0x000fc8000fffe0ff */
[----:B------:R-:W-:-:S04]  /*4200*/  UISETP.NE.AND UP0, UPT, UR4, 0x4, UPT ;  /* 0x000000040400788c */ /* 0x000fc8000bf05270 */
[----:B------:R-:W-:Y:S02]  /*4210*/  USEL UR6, URZ, 0x1, UP0 ;  /* 0x00000001ff067887 */ /* 0x000fe40008000000 */
[----:B------:R-:W-:-:S04]  /*4220*/  USEL UR4, UR4, URZ, UP0 ;  /* 0x000000ff04047287 */ /* 0x000fc80008000000 */
[----:B-1----:R-:W-:Y:S01]  /*4230*/  ULEA UR5, UR4, UR71, 0x3 ;  /* 0x0000004704057291 */ /* 0x002fe2000f8e18ff */
[----:B--2---:R-:W-:-:S04]  /*4240*/  LOP3.LUT R2, R11, UR6, RZ, 0x3c, !PT ;  /* 0x000000060b027c12 */ /* 0x004fc8000f8e3cff */
[----:B------:R-:W-:-:S04]  /*4250*/  SHF.L.U32 R3, R2, 0x1f, RZ ;  /* 0x0000001f02037819 */ /* 0x000fc800000006ff */
[----:B------:R-:W1:Y:S02]  /*4260*/  SYNCS.PHASECHK.TRANS64.TRYWAIT P0, [UR5], R3 ;  /* 0x00000003ff0075a7 */ /* 0x000e640008001105 */
[----:B-1----:R-:W-:Y:S05]  /*4270*/  @!P0 BRA `(.L_x_70) ;  /* 0x0000005400288947 */ /* 0x002fea0003800000 */
.L_x_158:
[----:B------:R-:W-:-:S04]  /*4280*/  UIADD3 UR4, UPT, UPT, UR4, 0x1, URZ ;  /* 0x0000000104047890 */ /* 0x000fc8000fffe0ff */
[----:B------:R-:W-:-:S04]  /*4290*/  UISETP.NE.AND UP0, UPT, UR4, 0x4, UPT ;  /* 0x000000040400788c */ /* 0x000fc8000bf05270 */
[----:B------:R-:W-:Y:S02]  /*42a0*/  USEL UR6, URZ, 0x1, UP0 ;  /* 0x00000001ff067887 */ /* 0x000fe40008000000 */
[----:B------:R-:W-:-:S04]  /*42b0*/  USEL UR4, UR4, URZ, UP0 ;  /* 0x000000ff04047287 */ /* 0x000fc80008000000 */
[----:B------:R-:W-:Y:S01]  /*42c0*/  ULEA UR5, UR4, UR71, 0x3 ;  /* 0x0000004704057291 */ /* 0x000fe2000f8e18ff */
[----:B------:R-:W-:-:S04]  /*42d0*/  LOP3.LUT R2, R2, UR6, RZ, 0x3c, !PT ;  /* 0x0000000602027c12 */ /* 0x000fc8000f8e3cff */
[----:B-1----:R-:W-:-:S04]  /*42e0*/  SHF.L.U32 R3, R2, 0x1f, RZ ;  /* 0x0000001f02037819 */ /* 0x002fc800000006ff */
[----:B------:R-:W1:Y:S02]  /*42f0*/  SYNCS.PHASECHK.TRANS64.TRYWAIT P0, [UR5], R3 ;  /* 0x00000003ff0075a7 */ /* 0x000e640008001105 */
[----:B-1----:R-:W-:Y:S05]  /*4300*/  @!P0 BRA `(.L_x_71) ;  /* 0x00000054001c8947 */ /* 0x002fea0003800000 */
.L_x_160:
[----:B------:R-:W-:-:S04]  /*4310*/  UIADD3 UR4, UPT, UPT, UR4, 0x1, URZ ;  /* 0x0000000104047890 */ /* 0x000fc8000fffe0ff */
[----:B------:R-:W-:-:S04]  /*4320*/  UISETP.NE.AND UP0, UPT, UR4, 0x4, UPT ;  /* 0x000000040400788c */ /* 0x000fc8000bf05270 */
[----:B------:R-:W-:Y:S02]  /*4330*/  USEL UR5, URZ, 0x1, UP0 ;  /* 0x00000001ff057887 */ /* 0x000fe40008000000 */
[----:B------:R-:W-:-:S04]  /*4340*/  USEL UR4, UR4, URZ, UP0 ;  /* 0x000000ff04047287 */ /* 0x000fc80008000000 */
[----:B------:R-:W-:Y:S01]  /*4350*/  ULEA UR4, UR4, UR71, 0x3 ;  /* 0x0000004704047291 */ /* 0x000fe2000f8e18ff */
[----:B------:R-:W-:-:S04]  /*4360*/  LOP3.LUT R2, R2, UR5, RZ, 0x3c, !PT ;  /* 0x0000000502027c12 */ /* 0x000fc8000f8e3cff */
[----:B------:R-:W-:-:S04]  /*4370*/  SHF.L.U32 R2, R2, 0x1f, RZ ;  /* 0x0000001f02027819 */ /* 0x000fc800000006ff */
[----:B------:R-:W2:Y:S02]  /*4380*/  SYNCS.PHASECHK.TRANS64.TRYWAIT P0, [UR4], R2 ;  /* 0x00000002ff0075a7 */ /* 0x000ea40008001104 */
[----:B--2---:R-:W-:Y:S05]  /*4390*/  @!P0 BRA `(.L_x_72) ;  /* 0x0000005400108947 */ /* 0x004fea0003800000 */
.L_x_162:
[----:B------:R-:W-:Y:S01]  /*43a0*/  NOP ;  /* 0x0000000000007918 */ /* 0x000fe20000000000 */
[----:B-1----:R-:W1:Y:S01]  /*43b0*/  LDS R0, [UR8+0x14] ;  /* 0x00001408ff007984 */ /* 0x002e620008000800 */
[----:B------:R-:W-:Y:S01]  /*43c0*/  R2UR UR4, R15 ;  /* 0x000000000f0472ca */ /* 0x000fe200000e0000 */
[----:B------:R-:W-:Y:S01]  /*43d0*/  UMOV UR5, 0xffff ;  /* 0x0000ffff00057882 */ /* 0x000fe20000000000 */
[----:B------:R-:W-:-:S11]  /*43e0*/  UMOV UR6, 0x1 ;  /* 0x0000000100067882 */ /* 0x000fd60000000000 */
[----:B------:R-:W-:-:S04]  /*43f0*/  ULOP3.LUT UR4, UR4, 0xffff, URZ, 0xc0, !UPT ;  /* 0x0000ffff04047892 */ /* 0x000fc8000f8ec0ff */
[----:B------:R-:W-:-:S04]  /*4400*/  USHF.R.U32.HI UR4, URZ, 0x5, UR4 ;  /* 0x00000005ff047899 */ /* 0x000fc80008011604 */
[----:B------:R-:W-:Y:S02]  /*4410*/  USHF.L.U32 UR5, UR5, UR4, URZ ;  /* 0x0000000405057299 */ /* 0x000fe400080006ff */
[----:B------:R-:W-:-:S04]  /*4420*/  USHF.L.U32 UR4, UR6, UR4, URZ ;  /* 0x0000000406047299 */ /* 0x000fc800080006ff */
[----:B-1----:R-:W-:-:S04]  /*4430*/  LOP3.LUT R0, R0, UR5, RZ, 0xc0, !PT ;  /* 0x0000000500007c12 */ /* 0x002fc8000f8ec0ff */
[----:B------:R-:W-:-:S13]  /*4440*/  ISETP.NE.AND P0, PT, R0, UR5, PT ;  /* 0x0000000500007c0c */ /* 0x000fda000bf05270 */
[----:B------:R-:W-:Y:S05]  /*4450*/  @P0 BRA `(.L_x_73) ;  /* 0x0000000000580947 */ /* 0x000fea0003800000 */
[----:B------:R-:W1:Y:S02]  /*4460*/  LDS R0, [UR8+0x18] ;  /* 0x00001808ff007984 */ /* 0x000e640008000800 */
[----:B-1----:R-:W-:-:S04]  /*4470*/  LOP3.LUT R0, R0, UR4, RZ, 0xc0, !PT ;  /* 0x0000000400007c12 */ /* 0x002fc8000f8ec0ff */
[----:B------:R-:W-:-:S13]  /*4480*/  ISETP.NE.AND P0, PT, R0, UR4, PT ;  /* 0x0000000400007c0c */ /* 0x000fda000bf05270 */
[----:B------:R-:W-:Y:S05]  /*4490*/  @P0 BRA `(.L_x_74) ;  /* 0x00000000003c0947 */ /* 0x000fea0003800000 */
[----:B------:R-:W1:Y:S01]  /*44a0*/  S2R R2, SR_LANEID ;  /* 0x0000000000027919 */ /* 0x000e620000000000 */
[----:B------:R-:W-:-:S06]  /*44b0*/  ULOP3.LUT UR5, URZ, UR5, URZ, 0x33, !UPT ;  /* 0x00000005ff057292 */ /* 0x000fcc000f8e33ff */
[----:B------:R-:W-:-:S04]  /*44c0*/  IMAD.U32 R0, RZ, RZ, UR5 ;  /* 0x00000005ff007e24 */ /* 0x000fc8000f8e00ff */
[----:B------:R2:W3:Y:S02]  /*44d0*/  REDUX UR7, R0 ;  /* 0x00000000000773c4 */ /* 0x0004e40000000000 */
[----:B------:R4:W-:Y:S01]  /*44e0*/  UTCATOMSWS.AND URZ, UR5 ;  /* 0x0000000500ff79e3 */ /* 0x0009e20008000000 */
[----:B--2---:R-:W-:Y:S01]  /*44f0*/  LOP3.LUT R0, RZ, UR4, RZ, 0x33, !PT ;  /* 0x00000004ff007c12 */ /* 0x004fe2000f8e33ff */
[----:B------:R-:W-:Y:S02]  /*4500*/  VOTEU.ANY UR4, UPT, PT ;  /* 0x0000000000047886 */ /* 0x000fe400038e0100 */
[----:B------:R-:W-:Y:S02]  /*4510*/  UFLO.U32 UR4, UR4 ;  /* 0x00000004000472bd */ /* 0x000fe400080e0000 */
[----:B------:R-:W2:Y:S04]  /*4520*/  REDUX UR6, R0 ;  /* 0x00000000000673c4 */ /* 0x000ea80000000000 */
[----:B-1----:R-:W-:-:S02]  /*4530*/  ISETP.EQ.U32.AND P0, PT, R2, UR4, PT ;  /* 0x0000000402007c0c */ /* 0x002fc4000bf02070 */
[----:B---3--:R-:W-:-:S11]  /*4540*/  MOV R2, UR7 ;  /* 0x0000000700027c02 */ /* 0x008fd60008000f00 */
[----:B------:R4:W-:Y:S01]  /*4550*/  @P0 ATOMS.AND RZ, [UR8+0x14], R2 ;  /* 0x00001402ffff098c */ /* 0x0009e2000a800008 */
[----:B--2---:R-:W-:-:S05]  /*4560*/  IMAD.U32 R0, RZ, RZ, UR6 ;  /* 0x00000006ff007e24 */ /* 0x004fca000f8e00ff */
[----:B------:R4:W-:Y:S01]  /*4570*/  @P0 ATOMS.AND RZ, [UR8+0x18], R0 ;  /* 0x00001800ffff098c */ /* 0x0009e2000a800008 */
[----:B------:R-:W-:Y:S05]  /*4580*/  BRA `(.L_x_75) ;  /* 0x0000000000147947 */ /* 0x000fea0003800000 */
.L_x_74:
[----:B------:R-:W-:Y:S02]  /*4590*/  MOV R2, 0x45b0 ;  /* 0x000045b000027802 */ /* 0x000fe40000000f00 */
[----:B-----5:R-:W-:Y:S05]  /*45a0*/  CALL.REL.NOINC `($__internal_0_$__cuda_sm10x_tcgen05_guardrail_trap_col_being_dealloced_not_returned_by_alloc) ;  /* 0x0000005400f47944 */ /* 0x020fea0003c00000 */
[----:B------:R-:W-:Y:S05]  /*45b0*/  BRA `(.L_x_75) ;  /* 0x0000000000087947 */ /* 0x000fea0003800000 */
.L_x_73:
[----:B------:R-:W-:Y:S02]  /*45c0*/  MOV R2, 0x45e0 ;  /* 0x000045e000027802 */ /* 0x000fe40000000f00 */
[----:B-----5:R-:W-:Y:S05]  /*45d0*/  CALL.REL.NOINC `($__internal_2_$__cuda_sm10x_tcgen05_guardrail_trap_unallocated_columns_being_dealloced) ;  /* 0x0000005800007944 */ /* 0x020fea0003c00000 */
.L_x_75:
[----:B------:R-:W-:Y:S01]  /*45e0*/  NOP ;  /* 0x0000000000007918 */ /* 0x000fe20000000000 */
[----:B----4-:R-:W-:Y:S05]  /*45f0*/  EXIT ;  /* 0x000000000000794d */ /* 0x010fea0003800000 */
.L_x_57:
[----:B------:R-:W-:-:S09]  /*4600*/  UISETP.NE.OR UP0, UPT, UR18, 0x3, !UP3 ;  /* 0x000000031200788c */ /* 0x000fd2000df05670 */
[----:B------:R-:W-:Y:S05]  /*4610*/  BRA.U UP0, `(.L_x_76) ;  /* 0x0000001100887547 */ /* 0x000fea000b800000 */
[----:B------:R-:W2:Y:S01]  /*4620*/  LDCU.64 UR4, c[0x0][0x888] ;  /* 0x00011100ff0477ac */ /* 0x000ea20008000a00 */
[----:B------:R-:W3:Y:S01]  /*4630*/  LDC.64 R12, c[0x0][0x348] ;  /* 0x0000d200ff0c7b82 */ /* 0x000ee20000000a00 */
[----:B------:R-:W-:Y:S02]  /*4640*/  HFMA2 R9, -RZ, RZ, 0, 0 ;  /* 0x00000000ff097431 */ /* 0x000fe400000001ff */
[----:B------:R-:W-:Y:S01]  /*4650*/  IMAD.MOV.U32 R11, RZ, RZ, 0x1 ;  /* 0x00000001ff0b7424 */ /* 0x000fe200078e00ff */
[----:B------:R-:W4:Y:S01]  /*4660*/  LDCU UR38, c[0x0][0x370] ;  /* 0x00006e00ff2677ac */ /* 0x000f220008000800 */
[----:B------:R-:W-:Y:S01]  /*4670*/  IMAD.MOV.U32 R10, RZ, RZ, RZ ;  /* 0x000000ffff0a7224 */ /* 0x000fe200078e00ff */
[----:B------:R-:W-:Y:S01]  /*4680*/  MOV R3, 0x2000 ;  /* 0x0000200000037802 */ /* 0x000fe20000000f00 */
[----:B------:R-:W4:Y:S01]  /*4690*/  LDCU.128 UR40, c[0x0][0xb10] ;  /* 0x00016200ff2877ac */ /* 0x000f220008000c00 */
[----:B------:R-:W1:Y:S01]  /*46a0*/  LDCU UR37, c[0x0][0x374] ;  /* 0x00006e80ff2577ac */ /* 0x000e620008000800 */
[----:B------:R-:W1:Y:S01]  /*46b0*/  LDCU.64 UR30, c[0x0][0x890] ;  /* 0x00011200ff1e77ac */ /* 0x000e620008000a00 */
[----:B------:R-:W1:Y:S01]  /*46c0*/  LDCU UR15, c[0x0][0xb0c] ;  /* 0x00016180ff0f77ac */ /* 0x000e620008000800 */
[----:B--2---:R-:W-:Y:S01]  /*46d0*/  UISETP.NE.U32.AND UP0, UPT, UR4, URZ, UPT ;  /* 0x000000ff0400728c */ /* 0x004fe2000bf05070 */
[----:B------:R-:W2:Y:S01]  /*46e0*/  LDCU UR48, c[0x0][0xb20] ;  /* 0x00016400ff3077ac */ /* 0x000ea20008000800 */
[----:B------:R-:W2:Y:S01]  /*46f0*/  LDCU UR4, c[0x0][0xb30] ;  /* 0x00016600ff0477ac */ /* 0x000ea20008000800 */
[----:B------:R-:W-:Y:S01]  /*4700*/  UMOV UR21, 0x400 ;  /* 0x0000040000157882 */ /* 0x000fe20000000000 */
[----:B----4-:R-:W-:-:S02]  /*4710*/  UIMAD.WIDE.U32 UR6, UR38, UR40, URZ ;  /* 0x00000028260672a5 */ /* 0x010fc4000f8e00ff */
[----:B-1----:R-:W-:Y:S02]  /*4720*/  UIMAD.WIDE.U32 UR8, UR37, UR43, URZ ;  /* 0x0000002b250872a5 */ /* 0x002fe4000f8e00ff */
[----:B------:R-:W-:Y:S02]  /*4730*/  ULEA UR21, UR55, UR21, 0x18 ;  /* 0x0000001537157291 */ /* 0x000fe4000f8ec0ff */
[----:B------:R-:W-:Y:S02]  /*4740*/  USEL UR44, URZ, 0x1, UP6 ;  /* 0x00000001ff2c7887 */ /* 0x000fe4000b000000 */
[----:B------:R-:W-:Y:S02]  /*4750*/  UISETP.NE.U32.AND UP6, UPT, UR30, URZ, UPT ;  /* 0x000000ff1e00728c */ /* 0x000fe4000bfc5070 */
[----:B------:R-:W-:Y:S02]  /*4760*/  UIADD3 UR45, UPT, UPT, UR21, 0x38, URZ ;  /* 0x00000038152d7890 */ /* 0x000fe4000fffe0ff */
[----:B------:R-:W-:-:S02]  /*4770*/  UISETP.NE.AND.EX UP5, UPT, UR5, URZ, UPT, UP0 ;  /* 0x000000ff0500728c */ /* 0x000fc4000bfa5300 */
[----:B------:R-:W-:Y:S01]  /*4780*/  UISETP.NE.AND UP0, UPT, UR39, 0x1, UPT ;  /* 0x000000012700788c */ /* 0x000fe2000bf05270 */
[----:B------:R-:W-:Y:S01]  /*4790*/  UMOV UR6, UR7 ;  /* 0x0000000700067c82 */ /* 0x000fe20008000000 */
[----:B------:R-:W-:Y:S01]  /*47a0*/  UMOV UR46, UR9 ;  /* 0x00000009002e7c82 */ /* 0x000fe20008000000 */
[----:B------:R-:W-:Y:S02]  /*47b0*/  UISETP.NE.AND UP0, UPT, UR15, 0x1, UPT ;  /* 0x000000010f00788c */ /* 0x000fe4000bf05270 */
[----:B------:R-:W-:Y:S02]  /*47c0*/  UPLOP3.LUT UP4, UPT, UPT, UPT, UPT, 0x40, 0x4 ;  /* 0x000000000004789c */ /* 0x000fe40003f8e870 */
[----:B------:R-:W-:Y:S01]  /*47d0*/  UISETP.GE.AND UP2, UPT, UR39, 0x1, UPT ;  /* 0x000000012700788c */ /* 0x000fe2000bf46270 */
[----:B------:R-:W1:Y:S01]  /*47e0*/  LDCU.64 UR22, c[0x0][0xb28] ;  /* 0x00016500ff1677ac */ /* 0x000e620008000a00 */
[----:B------:R-:W-:Y:S02]  /*47f0*/  UISETP.NE.AND.EX UP6, UPT, UR31, URZ, UPT, UP6 ;  /* 0x000000ff1f00728c */ /* 0x000fe4000bfc5360 */
[----:B------:R-:W-:-:S02]  /*4800*/  UIADD3 UR33, UPT, UPT, UR21, 0x20, URZ ;  /* 0x0000002015217890 */ /* 0x000fc4000fffe0ff */
[----:B------:R-:W-:Y:S02]  /*4810*/  UIADD3 UR25, UPT, UPT, UR21, 0x28, URZ ;  /* 0x0000002815197890 */ /* 0x000fe4000fffe0ff */
[----:B------:R-:W-:Y:S02]  /*4820*/  UIADD3 UR17, UPT, UPT, UR21, 0x30, URZ ;  /* 0x0000003015117890 */ /* 0x000fe4000fffe0ff */
[----:B------:R-:W-:Y:S02]  /*4830*/  UPRMT UR45, UR55, 0x654, UR45 ;  /* 0x00000654372d7896 */ /* 0x000fe4000800002d */
[----:B------:R-:W-:Y:S02]  /*4840*/  USHF.R.U32.HI UR47, URZ, UR41, UR6 ;  /* 0x00000029ff2f7299 */ /* 0x000fe40008011606 */
[----:B--2---:R-:W-:Y:S02]  /*4850*/  USHF.R.U32.HI UR46, URZ, UR48, UR46 ;  /* 0x00000030ff2e7299 */ /* 0x004fe4000801162e */
[----:B------:R-:W-:-:S02]  /*4860*/  UISETP.NE.AND UP0, UPT, UR42, 0x1, UPT ;  /* 0x000000012a00788c */ /* 0x000fc4000bf05270 */
[----:B---3--:R-:W-:-:S11]  /*4870*/  UISETP.NE.AND UP3, UPT, UR4, 0x1, UPT ;  /* 0x000000010400788c */ /* 0x008fd6000bf65270 */
.L_x_87:
[C---:B------:R-:W-:Y:S02]  /*4880*/  LEA R8, R10.reuse, UR21, 0x3 ;  /* 0x000000150a087c11 */ /* 0x040fe4000f8e18ff */
[----:B------:R-:W-:Y:S02]  /*4890*/  SHF.L.U32 R0, R9, 0x1f, RZ ;  /* 0x0000001f09007819 */ /* 0x000fe400000006ff */
[----:B------:R-:W-:Y:S02]  /*48a0*/  LEA R4, R10, UR21, 0x4 ;  /* 0x000000150a047c11 */ /* 0x000fe4000f8e20ff */
[----:B--2---:R-:W2:Y:S02]  /*48b0*/  SYNCS.PHASECHK.TRANS64.TRYWAIT P0, [R8+URZ+0x70], R0 ;  /* 0x00007000080075a7 */ /* 0x004ea400080011ff */
[----:B--2---:R-:W-:Y:S05]  /*48c0*/  @!P0 BRA `(.L_x_77) ;  /* 0x0000004c00dc8947 */ /* 0x004fea0003800000 */
.L_x_163:
[----:B------:R-:W3:Y:S01]  /*48d0*/  LDS.128 R4, [R4+0x100] ;  /* 0x0001000004047984 */ /* 0x000ee20000000c00 */
[----:B------:R-:W-:Y:S01]  /*48e0*/  UISETP.GE.AND UP0, UPT, UR39, 0x1, UPT ;  /* 0x000000012700788c */ /* 0x000fe2000bf06270 */
[----:B------:R-:W-:Y:S01]  /*48f0*/  @!PT LDS RZ, [RZ] ;  /* 0x00000000fffff984 */ /* 0x000fe20000000800 */
[----:B------:R-:W-:Y:S01]  /*4900*/  @!PT LDS RZ, [RZ] ;  /* 0x00000000fffff984 */ /* 0x000fe20000000800 */
[----:B------:R-:W-:Y:S01]  /*4910*/  @!PT LDS RZ, [RZ] ;  /* 0x00000000fffff984 */ /* 0x000fe20000000800 */
[----:B------:R-:W-:Y:S01]  /*4920*/  @!PT LDS RZ, [RZ] ;  /* 0x00000000fffff984 */ /* 0x000fe20000000800 */
[----:B------:R4:W-:Y:S06]  /*4930*/  MEMBAR.ALL.CTA ;  /* 0x0000000000007992 */ /* 0x0009ec0000008000 */
[----:B----4-:R-:W4:Y:S01]  /*4940*/  FENCE.VIEW.ASYNC.S ;  /* 0x00000000000073c6 */ /* 0x010f220000000000 */
[----:B---3--:R-:W-:Y:S11]  /*4950*/  LOP3.LUT P0, RZ, R6, 0x1, RZ, 0xc0, !PT ;  /* 0x0000000106ff7812 */ /* 0x008ff6000780c0ff */
[----:B------:R-:W-:Y:S02]  /*4960*/  @!UPT UIADD3 URZ, UPT, UPT, URZ, URZ, URZ ;  /* 0x000000fffffff290 */ /* 0x000fe4000fffe0ff */
[----:B----4-:R-:W-:Y:S01]  /*4970*/  VOTEU.ANY UP2, P0 ;  /* 0x0000000000ff7886 */ /* 0x010fe20000040100 */
[----:B------:R-:W-:Y:S11]  /*4980*/  PLOP3.LUT P0, PT, PT, PT, UP2, 0x80, 0x8 ;  /* 0x000000000008781c */ /* 0x000ff60003f0f028 */
[----:B------:R-:W-:Y:S02]  /*4990*/  @!UPT UIADD3 URZ, UPT, UPT, URZ, URZ, URZ ;  /* 0x000000fffffff290 */ /* 0x000fe4000fffe0ff */
[----:B--2---:R-:W-:Y:S02]  /*49a0*/  @P0 SHF.R.U32.HI R0, RZ, 0x10, R5 ;  /* 0x00000010ff000819 */ /* 0x004fe40000011605 */
[----:B------:R-:W-:Y:S02]  /*49b0*/  @P0 MOV R2, R4 ;  /* 0x0000000400020202 */ /* 0x000fe40000000f00 */
[----:B------:R-:W-:Y:S01]  /*49c0*/  @P0 R2UR UR4, R0 ;  /* 0x00000000000402ca */ /* 0x000fe200000e0000 */
[----:B------:R-:W-:Y:S01]  /*49d0*/  VIADD R0, R8, 0x80 ;  /* 0x0000008008007836 */ /* 0x000fe20000000000 */
[----:B------:R-:W-:Y:S02]  /*49e0*/  @P0 LOP3.LUT R4, R5, 0xffff, RZ, 0xc0, !PT ;  /* 0x0000ffff05040812 */ /* 0x000fe400078ec0ff */
[----:B------:R-:W-:Y:S02]  /*49f0*/  @P0 R2UR UR6, R2 ;  /* 0x00000000020602ca */ /* 0x000fe400000e0000 */
[----:B------:R-:W-:Y:S02]  /*4a00*/  PRMT R0, RZ, 0x654, R0 ;  /* 0x00000654ff007816 */ /* 0x000fe40000000000 */
[----:B------:R-:W-:Y:S02]  /*4a10*/  @P0 R2UR UR5, R4 ;  /* 0x00000000040502ca */ /* 0x000fe400000e0000 */
[----:B------:R2:W-:Y:S03]  /*4a20*/  SYNCS.ARRIVE.TRANS64.RED.A1T0 RZ, [R0+URZ], RZ ;  /* 0x000000ff00ff79a7 */ /* 0x0005e600081004ff */
[----:B------:R-:W-:Y:S04]  /*4a30*/  @UP2 UMOV UR29, UR4 ;  /* 0x00000004001d2c82 */ /* 0x000fe80008000000 */
[----:B------:R-:W-:Y:S04]  /*4a40*/  @UP2 UMOV UR14, UR6 ;  /* 0x00000006000e2c82 */ /* 0x000fe80008000000 */
[----:B------:R-:W-:Y:S01]  /*4a50*/  @UP2 UMOV UR13, UR5 ;  /* 0x00000005000d2c82 */ /* 0x000fe20008000000 */
[----:B------:R-:W-:Y:S05]  /*4a60*/  BRA.U !UP0, `(.L_x_78) ;  /* 0x0000000108c07547 */ /* 0x000fea000b800000 */
[----:B------:R-:W-:Y:S02]  /*4a70*/  UIMAD.WIDE.U32 UR18, UR13, UR43, URZ ;  /* 0x0000002b0d1272a5 */ /* 0x000fe4000f8e00ff */
[----:B------:R-:W-:Y:S02]  /*4a80*/  UP2UR UR16, UPR, URZ, 0x4 ;  /* 0x00000004ff107883 */ /* 0x000fe40008000000 */
[----:B------:R-:W-:Y:S02]  /*4a90*/  UISETP.NE.AND UP2, UPT, UR42, 0x1, UPT ;  /* 0x000000012a00788c */ /* 0x000fe4000bf45270 */
[----:B------:R-:W-:Y:S02]  /*4aa0*/  UIMAD.WIDE.U32 UR26, UR14, UR40, URZ ;  /* 0x000000280e1a72a5 */ /* 0x000fe4000f8e00ff */
[----:B------:R-:W-:Y:S02]  /*4ab0*/  USEL UR4, UR37, UR46, !UP2 ;  /* 0x0000002e25047287 */ /* 0x000fe4000d000000 */
[----:B------:R-:W-:Y:S02]  /*4ac0*/  UISETP.NE.AND UP0, UPT, UR15, 0x1, UPT ;  /* 0x000000010f00788c */ /* 0x000fe4000bf05270 */
[----:B------:R-:W-:Y:S02]  /*4ad0*/  UP2UR UR20, UPR, URZ, 0x2 ;  /* 0x00000002ff147883 */ /* 0x000fe40008000000 */
[----:B------:R-:W-:Y:S02]  /*4ae0*/  UISETP.NE.AND UP1, UPT, UR39, 0x1, UPT ;  /* 0x000000012700788c */ /* 0x000fe4000bf25270 */
[----:B-1----:R-:W-:Y:S02]  /*4af0*/  UIMAD.WIDE.U32 UR8, UR4, UR22, URZ ;  /* 0x00000016040872a5 */ /* 0x002fe4000f8e00ff */
[----:B------:R-:W-:Y:S01]  /*4b00*/  USEL UR7, UR38, UR47, !UP0 ;  /* 0x0000002f26077287 */ /* 0x000fe2000c000000 */
[----:B------:R-:W-:Y:S02]  /*4b10*/  UMOV UR5, UR19 ;  /* 0x0000001300057c82 */ /* 0x000fe40008000000 */
[----:B------:R-:W-:Y:S02]  /*4b20*/  USHF.R.U32.HI UR6, URZ, UR48, UR5 ;  /* 0x00000030ff067299 */ /* 0x000fe40008011605 */
[----:B------:R-:W-:Y:S02]  /*4b30*/  UIMAD.WIDE.U32 UR10, UR7, UR22, URZ ;  /* 0x00000016070a72a5 */ /* 0x000fe4000f8e00ff */
[----:B------:R-:W-:Y:S02]  /*4b40*/  USEL UR6, UR13, UR6, !UP2 ;  /* 0x000000060d067287 */ /* 0x000fe4000d000000 */
[----:B------:R-:W-:Y:S01]  /*4b50*/  UISETP.NE.AND UP2, UPT, UR16, URZ, UPT ;  /* 0x000000ff1000728c */ /* 0x000fe2000bf45270 */
[----:B------:R-:W-:Y:S02]  /*4b60*/  UMOV UR5, UR27 ;  /* 0x0000001b00057c82 */ /* 0x000fe40008000000 */
[----:B------:R-:W-:Y:S03]  /*4b70*/  USHF.R.U32.HI UR12, URZ, UR41, UR5 ;  /* 0x00000029ff0c7299 */ /* 0x000fe60008011605 */
[----:B------:R-:W-:Y:S02]  /*4b80*/  UMOV UR5, UR9 ;  /* 0x0000000900057c82 */ /* 0x000fe40008000000 */
[----:B------:R-:W-:Y:S03]  /*4b90*/  @UP1 USHF.R.U32.HI UR4, URZ, UR23, UR5 ;  /* 0x00000017ff041299 */ /* 0x000fe60008011605 */
[----:B------:R-:W-:Y:S01]  /*4ba0*/  UMOV UR5, UR11 ;  /* 0x0000000b00057c82 */ /* 0x000fe20008000000 */
[----:B------:R-:W-:Y:S02]  /*4bb0*/  UIMAD UR4, UR39, UR4, URZ ;  /* 0x00000004270472a4 */ /* 0x000fe4000f8e02ff */
[----:B------:R-:W-:Y:S02]  /*4bc0*/  @UP1 USHF.R.U32.HI UR7, URZ, UR23, UR5 ;  /* 0x00000017ff071299 */ /* 0x000fe40008011605 */
[----:B------:R-:W-:Y:S02]  /*4bd0*/  USEL UR5, UR14, UR12, !UP0 ;  /* 0x0000000c0e057287 */ /* 0x000fe4000c000000 */
[----:B------:R-:W-:Y:S02]  /*4be0*/  UIMAD.WIDE.U32 UR10, UR6, UR22, URZ ;  /* 0x00000016060a72a5 */ /* 0x000fe4000f8e00ff */
[----:B------:R-:W-:Y:S02]  /*4bf0*/  UIMAD UR8, UR39, UR7, URZ ;  /* 0x00000007270872a4 */ /* 0x000fe4000f8e02ff */
[----:B------:R-:W-:Y:S03]  /*4c00*/  UISETP.GE.AND UP0, UPT, UR6, UR4, UPT ;  /* 0x000000040600728c */ /* 0x000fe6000bf06270 */
[----:B------:R-:W-:Y:S01]  /*4c10*/  UMOV UR4, UR11 ;  /* 0x0000000b00047c82 */ /* 0x000fe20008000000 */
[----:B------:R-:W-:Y:S02]  /*4c20*/  UISETP.GE.OR UP0, UPT, UR5, UR8, UP0 ;  /* 0x000000080500728c */ /* 0x000fe40008706670 */
[----:B------:R-:W-:Y:S02]  /*4c30*/  USHF.R.U32.HI UR4, URZ, UR23, UR4 ;  /* 0x00000017ff047299 */ /* 0x000fe40008011604 */
[----:B------:R-:W-:Y:S02]  /*4c40*/  UIMAD.WIDE.U32 UR8, UR5, UR22, URZ ;  /* 0x00000016050872a5 */ /* 0x000fe4000f8e00ff */
[----:B------:R-:W-:Y:S04]  /*4c50*/  USEL UR10, UR6, UR4, !UP1 ;  /* 0x00000004060a7287 */ /* 0x000fe8000c800000 */
[----:B------:R-:W-:Y:S01]  /*4c60*/  UIADD3 UR11, UPT, UPT, -UR10, URZ, URZ ;  /* 0x000000ff0a0b7290 */ /* 0x000fe2000fffe1ff */
[----:B------:R-:W-:Y:S02]  /*4c70*/  @!UP0 UMOV UR4, UR9 ;  /* 0x0000000900048c82 */ /* 0x000fe40008000000 */
[----:B------:R-:W-:Y:S02]  /*4c80*/  @!UP0 USHF.R.U32.HI UR4, URZ, UR23, UR4 ;  /* 0x00000017ff048299 */ /* 0x000fe40008011604 */
[----:B------:R-:W-:Y:S02]  /*4c90*/  UIMAD UR8, UR39, UR11, UR6 ;  /* 0x0000000b270872a4 */ /* 0x000fe4000f8e0206 */
[----:B------:R-:W-:Y:S02]  /*4ca0*/  @!UP0 USEL UR4, UR5, UR4, !UP1 ;  /* 0x0000000405048287 */ /* 0x000fe4000c800000 */
[----:B------:R-:W-:Y:S02]  /*4cb0*/  UISETP.NE.AND UP1, UPT, UR20, URZ, UPT ;  /* 0x000000ff1400728c */ /* 0x000fe4000bf25270 */
[----:B------:R-:W-:Y:S02]  /*4cc0*/  @!UP0 UIMAD UR8, UR7, UR8, UR4 ;  /* 0x00000008070882a4 */ /* 0x000fe4000f8e0204 */
[----:B------:R-:W-:Y:S02]  /*4cd0*/  @!UP0 UIADD3 UR9, UPT, UPT, UR10, -UR4, URZ ;  /* 0x800000040a098290 */ /* 0x000fe4000fffe0ff */
[----:B------:R-:W-:Y:S02]  /*4ce0*/  UIADD3 UR4, UPT, UPT, -UR5, URZ, URZ ;  /* 0x000000ff05047290 */ /* 0x000fe4000fffe1ff */
[----:B------:R-:W-:Y:S02]  /*4cf0*/  UIADD3 UR7, UPT, UPT, -UR6, URZ, URZ ;  /* 0x000000ff06077290 */ /* 0x000fe4000fffe1ff */
[----:B------:R-:W-:Y:S02]  /*4d00*/  @!UP0 UIMAD UR6, UR9, UR39, UR5 ;  /* 0x00000027090682a4 */ /* 0x000fe4000f8e0205 */
[----:B------:R-:W-:Y:S02]  /*4d10*/  UIMAD UR14, UR15, UR4, UR14 ;  /* 0x000000040f0e72a4 */ /* 0x000fe4000f8e020e */
[----:B------:R-:W-:Y:S01]  /*4d20*/  UIMAD UR13, UR42, UR7, UR13 ;  /* 0x000000072a0d72a4 */ /* 0x000fe2000f8e020d */
[----:B------:R-:W-:Y:S02]  /*4d30*/  @!UP0 UMOV UR5, UR8 ;  /* 0x0000000800058c82 */ /* 0x000fe40008000000 */
[----:B------:R-:W-:Y:S02]  /*4d40*/  UIMAD UR14, UR5, UR15, UR14 ;  /* 0x0000000f050e72a4 */ /* 0x000fe4000f8e020e */
[----:B------:R-:W-:Y:S11]  /*4d50*/  UIMAD UR13, UR6, UR42, UR13 ;  /* 0x0000002a060d72a4 */ /* 0x000ff6000f8e020d */
[----:B------:R-:W-:Y:S01]  /*4d60*/  @!UPT UIADD3 URZ, UPT, UPT, URZ, URZ, URZ ;  /* 0x000000fffffff290 */ /* 0x000fe2000fffe0ff */
.L_x_78:
[----:B------:R-:W3:Y:S01]  /*4d70*/  @!UP3 LDCU.128 UR8, c[0x0][0xb10] ;  /* 0x00016200ff08b7ac */ /* 0x000ee20008000c00 */
[----:B------:R-:W-:Y:S02]  /*4d80*/  ISETP.NE.U32.AND P0, PT, RZ, UR30, PT ;  /* 0x0000001eff007c0c */ /* 0x000fe4000bf05070 */
[----:B------:R-:W-:Y:S02]  /*4d90*/  SHF.L.U32 R4, R11, 0x1f, RZ ;  /* 0x0000001f0b047819 */ /* 0x000fe400000006ff */
[----:B------:R-:W-:Y:S01]  /*4da0*/  ISETP.NE.AND.EX P0, PT, RZ, UR31, PT, P0 ;  /* 0x0000001fff007c0c */ /* 0x000fe2000bf05300 */
[----:B------:R-:W4:Y:S01]  /*4db0*/  @!UP3 LDCU UR5, c[0x0][0xb0c] ;  /* 0x00016180ff05b7ac */ /* 0x000f220008000800 */
[----:B------:R-:W-:Y:S02]  /*4dc0*/  USHF.L.U32 UR35, UR24, 0x6, URZ ;  /* 0x0000000618237899 */ /* 0x000fe400080006ff */
[----:B------:R-:W-:Y:S02]  /*4dd0*/  USHF.L.U32 UR34, UR28, 0x7, URZ ;  /* 0x000000071c227899 */ /* 0x000fe400080006ff */
[----:B---3--:R-:W-:Y:S07]  /*4de0*/  UIMAD.WIDE.U32 UR6, UR14, UR8, URZ ;  /* 0x000000080e0672a5 */ /* 0x008fee000f8e00ff */
[----:B------:R-:W-:Y:S01]  /*4df0*/  @!UP3 UMOV UR4, UR7 ;  /* 0x000000070004bc82 */ /* 0x000fe20008000000 */
[----:B----4-:R-:W-:Y:S02]  /*4e00*/  @!UP3 UISETP.NE.AND UP0, UPT, UR5, 0x1, UPT ;  /* 0x000000010500b88c */ /* 0x010fe4000bf05270 */
[----:B------:R-:W-:Y:S02]  /*4e10*/  @!UP3 USHF.R.U32.HI UR4, URZ, UR9, UR4 ;  /* 0x00000009ff04b299 */ /* 0x000fe40008011604 */
[----:B------:R-:W-:Y:S02]  /*4e20*/  UIMAD.WIDE.U32 UR6, UR13, UR11, URZ ;  /* 0x0000000b0d0672a5 */ /* 0x000fe4000f8e00ff */
[----:B------:R-:W-:Y:S02]  /*4e30*/  @!UP3 USEL UR8, UR14, UR4, !UP0 ;  /* 0x000000040e08b287 */ /* 0x000fe4000c000000 */
[----:B------:R-:W-:Y:S03]  /*4e40*/  @!UP3 UISETP.NE.AND UP0, UPT, UR10, 0x1, UPT ;  /* 0x000000010a00b88c */ /* 0x000fe6000bf05270 */
[----:B------:R-:W-:Y:S02]  /*4e50*/  @!UP3 UMOV UR6, UR7 ;  /* 0x000000070006bc82 */ /* 0x000fe40008000000 */
[----:B------:R-:W3:Y:S02]  /*4e60*/  @!UP3 LDCU UR4, c[0x0][0xb20] ;  /* 0x00016400ff04b7ac */ /* 0x000ee40008000800 */
[----:B---3--:R-:W-:Y:S04]  /*4e70*/  @!UP3 USHF.R.U32.HI UR6, URZ, UR4, UR6 ;  /* 0x00000004ff06b299 */ /* 0x008fe80008011606 */
[----:B------:R-:W-:Y:S04]  /*4e80*/  @!UP3 USEL UR6, UR13, UR6, !UP0 ;  /* 0x000000060d06b287 */ /* 0x000fe8000c000000 */
[----:B------:R-:W-:Y:S02]  /*4e90*/  @!UP3 UIADD3 UR4, UPT, UPT, -UR8, UR6, URZ ;  /* 0x000000060804b290 */ /* 0x000fe4000fffe1ff */
[----:B------:R-:W-:Y:S02]  /*4ea0*/  @!UP3 UIADD3 UR6, UPT, UPT, UR8, -UR6, URZ ;  /* 0x800000060806b290 */ /* 0x000fe4000fffe0ff */
[----:B------:R-:W-:Y:S02]  /*4eb0*/  @!UP3 UIMAD UR14, UR4, UR5, UR14 ;  /* 0x00000005040eb2a4 */ /* 0x000fe4000f8e020e */
[----:B------:R-:W-:Y:S01]  /*4ec0*/  @!UP3 UIMAD UR13, UR6, UR10, UR13 ;  /* 0x0000000a060db2a4 */ /* 0x000fe2000f8e020d */
[----:B------:R-:W-:Y:S11]  /*4ed0*/  BRA.U UP4, `(.L_x_79) ;  /* 0x0000000104107547 */ /* 0x000ff6000b800000 */
[----:B------:R-:W-:Y:S04]  /*4ee0*/  MOV R2, UR44 ;  /* 0x0000002c00027c02 */ /* 0x000fe80008000f00 */
[----:B------:R-:W-:Y:S04]  /*4ef0*/  SHF.L.U32 R2, R2, 0x1f, RZ ;  /* 0x0000001f02027819 */ /* 0x000fe800000006ff */
[----:B------:R-:W3:Y:S02]  /*4f00*/  SYNCS.PHASECHK.TRANS64.TRYWAIT P1, [UR21+0x68], R2 ;  /* 0x00006802ff0075a7 */ /* 0x000ee40008021115 */
[----:B---3--:R-:W-:Y:S05]  /*4f10*/  @!P1 BRA `(.L_x_80) ;  /* 0x00000048005c9947 */ /* 0x008fea0003800000 */
.L_x_79:
[----:B------:R-:W-:Y:S05]  /*4f20*/  BRA.U !UP6, `(.L_x_81) ;  /* 0x000000010e387547 */ /* 0x000fea000b800000 */
[----:B------:R-:W-:Y:S01]  /*4f30*/  UPLOP3.LUT UP1, UPT, UPT, UPT, UP5, 0x80, 0x8 ;  /* 0x000000000008789c */ /* 0x000fe20003f2f050 */
[----:B--2---:R-:W-:Y:S01]  /*4f40*/  HFMA2 R0, -RZ, RZ, 0, 5.9604644775390625e-08 ;  /* 0x00000001ff007431 */ /* 0x004fe200000001ff */
[----:B------:R-:W2:Y:S01]  /*4f50*/  LDCU.64 UR8, c[0x0][0x358] ;  /* 0x00006b00ff0877ac */ /* 0x000ea20008000a00 */
[----:B------:R-:W-:Y:S03]  /*4f60*/  IMAD.MOV.U32 R53, RZ, RZ, 0x1 ;  /* 0x00000001ff357424 */ /* 0x000fe600078e00ff */
[----:B------:R-:W-:Y:S05]  /*4f70*/  PLOP3.LUT P1, PT, PT, PT, UP1, 0x80, 0x8 ;  /* 0x000000000008781c */ /* 0x000fea0003f2f018 */
[----:B------:R-:W3:Y:S01]  /*4f80*/  @UP1 LDCU.64 UR4, c[0x0][0x888] ;  /* 0x00011100ff0417ac */ /* 0x000ee20008000a00 */
[----:B------:R-:W-:Y:S07]  /*4f90*/  @UP1 UIMAD UR6, UR60, UR30, URZ ;  /* 0x0000001e3c0612a4 */ /* 0x000fee000f8e02ff */
[----:B------:R-:W-:Y:S01]  /*4fa0*/  @!P1 PRMT R53, R0, 0x7610, R53 ;  /* 0x0000761000359816 */ /* 0x000fe20000000035 */
[----:B---3--:R-:W-:Y:S06]  /*4fb0*/  @UP1 UIMAD.WIDE UR4, UR6, 0x4, UR4 ;  /* 0x00000004060418a5 */ /* 0x008fec000f8e0204 */
[----:B------:R-:W-:Y:S01]  /*4fc0*/  IMAD.U32 R6, RZ, RZ, UR4 ;  /* 0x00000004ff067e24 */ /* 0x000fe2000f8e00ff */
[----:B------:R-:W-:Y:S04]  /*4fd0*/  MOV R7, UR5 ;  /* 0x0000000500077c02 */ /* 0x000fe80008000f00 */
[----:B------:R-:W3:Y:S01]  /*4fe0*/  @!UP1 LDCU UR4, c[0x0][0x880] ;  /* 0x00011000ff0497ac */ /* 0x000ee20008000800 */
[----:B--2--5:R4:W5:Y:S02]  /*4ff0*/  @P1 LDG.E R27, desc[UR8][R6.64] ;  /* 0x00000008061b1981 */ /* 0x024964000c1e1900 */
[----:B---34-:R-:W-:Y:S07]  /*5000*/  @!P1 IMAD.U32 R27, RZ, RZ, UR4 ;  /* 0x00000004ff1b9e24 */ /* 0x018fee000f8e00ff */
.L_x_81:
[----:B-----5:R-:W-:Y:S01]  /*5010*/  @!P0 FSETP.EQ.AND P2, PT, R27, RZ, PT ;  /* 0x000000ff1b00820b */ /* 0x020fe20003f42000 */
[----:B------:R-:W-:Y:S01]  /*5020*/  @!UPT UIADD3 URZ, UPT, UPT, URZ, URZ, URZ ;  /* 0x000000fffffff290 */ /* 0x000fe2000fffe0ff */
[----:B------:R-:W-:Y:S11]  /*5030*/  @!P0 BRA `(.L_x_82) ;  /* 0x0000000000148947 */ /* 0x000ff60003800000 */
[----:B------:R-:W-:Y:S02]  /*5040*/  LOP3.LUT P0, RZ, R53, 0xff, RZ, 0xc0, !PT ;  /* 0x000000ff35ff7812 */ /* 0x000fe4000780c0ff */
[----:B------:R-:W-:Y:S04]  /*5050*/  PLOP3.LUT P2, PT, PT, PT, UP1, 0x80, 0x8 ;  /* 0x000000000008781c */ /* 0x000fe80003f4f018 */
[----:B------:R-:W-:Y:S07]  /*5060*/  PLOP3.LUT P2, PT, P2, PT, PT, 0x8, 0x80 ;  /* 0x000000000080781c */ /* 0x000fee000174e170 */
[----:B------:R-:W-:Y:S11]  /*5070*/  @P0 FSETP.EQ.AND P2, PT, R27, RZ, PT ;  /* 0x000000ff1b00020b */ /* 0x000ff60003f42000 */
[----:B------:R-:W-:Y:S02]  /*5080*/  @!UPT UIADD3 URZ, UPT, UPT, URZ, URZ, URZ ;  /* 0x000000fffffff290 */ /* 0x000fe4000fffe0ff */
.L_x_82:
[----:B------:R-:W3:Y:S01]  /*5090*/  SYNCS.PHASECHK.TRANS64.TRYWAIT P0, [UR21+0x40], R4 ;  /* 0x00004004ff0075a7 */ /* 0x000ee20008001115 */
[----:B------:R-:W-:Y:S04]  /*50a0*/  ELECT P1, URZ, PT ;  /* 0x0000000000ff782f */ /* 0x000fe80003820000 */
[----:B------:R-:W-:Y:S01]  /*50b0*/  PLOP3.LUT P1, PT, P2, P1, PT, 0xf2, 0x2f ;  /* 0x00000000002f781c */ /* 0x000fe20001723e72 */
[----:B------:R-:W-:Y:S01]  /*50c0*/  @!UPT UIADD3 URZ, UPT, UPT, URZ, URZ, URZ ;  /* 0x000000fffffff290 */ /* 0x000fe2000fffe0ff */
[----:B---3--:R-:W-:Y:S11]  /*50d0*/  @!P0 BRA `(.L_x_83) ;  /* 0x0000004800048947 */ /* 0x008ff60003800000 */
.L_x_166:
[----:B--2---:R-:W-:Y:S01]  /*50e0*/  @!P1 IADD3 R2, P0, PT, R12, 0x580, RZ ;  /* 0x000005800c029810 */ /* 0x004fe20007f1e0ff */
[----:B------:R-:W-:Y:S01]  /*50f0*/  VOTEU.ALL UP0, P1 ;  /* 0x0000000000ff7886 */ /* 0x000fe20000800000 */
[----:B------:R-:W-:Y:S01]  /*5100*/  UMOV UR6, 0x0 ;  /* 0x0000000000067882 */ /* 0x000fe20000000000 */
[----:B------:R-:W-:Y:S01]  /*5110*/  UMOV UR7, 0x10000000 ;  /* 0x1000000000077882 */ /* 0x000fe20000000000 */
[----:B------:R-:W-:Y:S01]  /*5120*/  @!P1 R2UR UR5, R2 ;  /* 0x00000000020592ca */ /* 0x000fe200000e0000 */
[----:B------:R-:W-:Y:S01]  /*5130*/  @!P1 IMAD.X R0, RZ, RZ, R13, P0 ;  /* 0x000000ffff009224 */ /* 0x000fe200000e060d */
[----:B------:R-:W-:Y:S01]  /*5140*/  @!UP0 UIADD3 UR32, UPT, UPT, UR21, 0x400, URZ ;  /* 0x0000040015208890 */ /* 0x000fe2000fffe0ff */
[----:B------:R-:W-:Y:S01]  /*5150*/  VOTEU.ALL UP0, P1 ;  /* 0x0000000000ff7886 */ /* 0x000fe20000800000 */
[----:B------:R-:W-:Y:S02]  /*5160*/  UMOV UR36, UR60 ;  /* 0x0000003c00247c82 */ /* 0x000fe40008000000 */
[----:B------:R-:W-:Y:S01]  /*5170*/  @!P1 R2UR UR4, R0 ;  /* 0x00000000000492ca */ /* 0x000fe200000e0000 */
[----:B------:R-:W-:Y:S06]  /*5180*/  @!P1 IMAD.MOV.U32 R0, RZ, RZ, 0x2000 ;  /* 0x00002000ff009424 */ /* 0x000fec00078e00ff */
[----:B------:R-:W-:Y:S06]  /*5190*/  IMAD.U32 R6, RZ, RZ, UR5 ;  /* 0x00000005ff067e24 */ /* 0x000fec000f8e00ff */
[----:B------:R-:W-:Y:S01]  /*51a0*/  IMAD.U32 R7, RZ, RZ, UR4 ;  /* 0x00000004ff077e24 */ /* 0x000fe2000f8e00ff */
[----:B------:R-:W-:Y:S04]  /*51b0*/  @!P1 R2UR UR4, R6 ;  /* 0x00000000060492ca */ /* 0x000fe800000e0000 */
[----:B------:R-:W-:Y:S11]  /*51c0*/  @!P1 R2UR UR5, R7 ;  /* 0x00000000070592ca */ /* 0x000ff600000e0000 */
[----:B------:R-:W-:Y:S02]  /*51d0*/  @!UPT UIADD3 URZ, UPT, UPT, URZ, URZ, URZ ;  /* 0x000000fffffff290 */ /* 0x000fe4000fffe0ff */
[----:B------:R2:W-:Y:S01]  /*51e0*/  @!UP0 UTMALDG.3D [UR32], [UR4], desc[UR6] ;  /* 0x00000620040085b4 */ /* 0x0005e20008011000 */
[----:B------:R3:W-:Y:S01]  /*51f0*/  @!P1 SYNCS.ARRIVE.TRANS64.RED.A0TR RZ, [UR21+0x20], R0 ;  /* 0x00002000ffff99a7 */ /* 0x0007e20008300415 */
[----:B--2---:R-:W-:Y:S09]  /*5200*/  UPRMT UR4, UR55, 0x654, UR33 ;  /* 0x0000065437047896 */ /* 0x004ff20008000021 */
[----:B------:R-:W-:Y:S01]  /*5210*/  SYNCS.ARRIVE.TRANS64.RED.A1T0 RZ, [UR4], RZ ;  /* 0x000000ffffff79a7 */ /* 0x000fe20008100404 */
[----:B------:R-:W2:Y:S02]  /*5220*/  SYNCS.PHASECHK.TRANS64.TRYWAIT P0, [UR21+0x48], R4 ;  /* 0x00004804ff0075a7 */ /* 0x000ea40008001115 */
[----:B--23--:R-:W-:Y:S05]  /*5230*/  @!P0 BRA `(.L_x_84) ;  /* 0x0000004400c48947 */ /* 0x00cfea0003800000 */
.L_x_168:
[----:B------:R-:W-:Y:S01]  /*5240*/  @!P1 IADD3 R2, P0, PT, R12, 0x580, RZ ;  /* 0x000005800c029810 */ /* 0x000fe20007f1e0ff */
[----:B------:R-:W-:Y:S01]  /*5250*/  VOTEU.ALL UP0, P1 ;  /* 0x0000000000ff7886 */ /* 0x000fe20000800000 */
[----:B------:R-:W-:Y:S01]  /*5260*/  UMOV UR6, 0x0 ;  /* 0x0000000000067882 */ /* 0x000fe20000000000 */
[----:B------:R-:W-:Y:S01]  /*5270*/  UMOV UR7, 0x10000000 ;  /* 0x1000000000077882 */ /* 0x000fe20000000000 */
[----:B------:R-:W-:Y:S01]  /*5280*/  @!P1 R2UR UR5, R2 ;  /* 0x00000000020592ca */ /* 0x000fe200000e0000 */
[----:B--2---:R-:W-:Y:S01]  /*5290*/  @!P1 IMAD.X R0, RZ, RZ, R13, P0 ;  /* 0x000000ffff009224 */ /* 0x004fe200000e060d */
[----:B------:R-:W-:Y:S02]  /*52a0*/  @!UP0 UIADD3 UR26, UPT, UPT, UR34, 0x20, URZ ;  /* 0x00000020221a8890 */ /* 0x000fe4000fffe0ff */
[----:B------:R-:W-:Y:S02]  /*52b0*/  @!UP0 UIADD3 UR24, UPT, UPT, UR21, 0x2400, URZ ;  /* 0x0000240015188890 */ /* 0x000fe4000fffe0ff */
[----:B------:R-:W-:Y:S01]  /*52c0*/  @!P1 R2UR UR4, R0 ;  /* 0x00000000000492ca */ /* 0x000fe200000e0000 */
[----:B------:R-:W-:Y:S01]  /*52d0*/  VOTEU.ALL UP0, P1 ;  /* 0x0000000000ff7886 */ /* 0x000fe20000800000 */
[----:B------:R-:W-:Y:S01]  /*52e0*/  UMOV UR27, UR35 ;  /* 0x00000023001b7c82 */ /* 0x000fe20008000000 */
[----:B------:R-:W-:Y:S01]  /*52f0*/  UMOV UR28, UR60 ;  /* 0x0000003c001c7c82 */ /* 0x000fe20008000000 */
[----:B------:R-:W-:Y:S03]  /*5300*/  @!P1 IMAD.MOV.U32 R0, RZ, RZ, 0x2000 ;  /* 0x00002000ff009424 */ /* 0x000fe600078e00ff */
        /* <DEDUP_REMOVED lines=11> */
.L_x_170:
[----:B------:R-:W-:Y:S01]  /*53c0*/  @!P1 IADD3 R2, P0, PT, R12, 0x580, RZ ;  /* 0x000005800c029810 */ /* 0x000fe20007f1e0ff */
[----:B------:R-:W-:Y:S01]  /*53d0*/  VOTEU.ALL UP0, P1 ;  /* 0x0000000000ff7886 */ /* 0x000fe20000800000 */
[----:B------:R-:W-:Y:S01]  /*53e0*/  UMOV UR6, 0x0 ;  /* 0x0000000000067882 */ /* 0x000fe20000000000 */
[----:B------:R-:W-:Y:S01]  /*53f0*/  UMOV UR7, 0x10000000 ;  /* 0x1000000000077882 */ /* 0x000fe20000000000 */
[----:B------:R-:W-:Y:S01]  /*5400*/  @!P1 R2UR UR5, R2 ;  /* 0x00000000020592ca */ /* 0x000fe200000e0000 */
[----:B--2---:R-:W-:Y:S01]  /*5410*/  @!P1 IMAD.X R0, RZ, RZ, R13, P0 ;  /* 0x000000ffff009224 */ /* 0x004fe200000e060d */
[----:B------:R-:W-:Y:S01]  /*5420*/  @!UP0 UIADD3 UR18, UPT, UPT, UR34, 0x40, URZ ;  /* 0x0000004022128890 */ /* 0x000fe2000fffe0ff */
[----:B------:R-:W-:Y:S01]  /*5430*/  VIADD R10, R10, 0x1 ;  /* 0x000000010a0a7836 */ /* 0x000fe20000000000 */
        /* <DEDUP_REMOVED lines=17> */
.L_x_172:
[----:B------:R-:W-:Y:S01]  /*5550*/  @!P1 IADD3 R2, P0, PT, R12, 0x580, RZ ;  /* 0x000005800c029810 */ /* 0x000fe20007f1e0ff */
[----:B------:R-:W-:Y:S01]  /*5560*/  VOTEU.ALL UP0, P1 ;  /* 0x0000000000ff7886 */ /* 0x000fe20000800000 */
[----:B------:R-:W-:Y:S01]  /*5570*/  UMOV UR6, 0x0 ;  /* 0x0000000000067882 */ /* 0x000fe20000000000 */
[----:B------:R-:W-:Y:S01]  /*5580*/  UMOV UR7, 0x10000000 ;  /* 0x1000000000077882 */ /* 0x000fe20000000000 */
[----:B------:R-:W-:Y:S01]  /*5590*/  @!P1 R2UR UR5, R2 ;  /* 0x00000000020592ca */ /* 0x000fe200000e0000 */
[----:B--2---:R-:W-:Y:S01]  /*55a0*/  @!P1 IMAD.X R0, RZ, RZ, R13, P0 ;  /* 0x000000ffff009224 */ /* 0x004fe200000e060d */
[----:B------:R-:W-:Y:S01]  /*55b0*/  @!UP0 UIADD3 UR10, UPT, UPT, UR34, 0x60, URZ ;  /* 0x00000060220a8890 */ /* 0x000fe2000fffe0ff */
[----:B------:R-:W-:Y:S01]  /*55c0*/  R2UR UR18, R55 ;  /* 0x00000000371272ca */ /* 0x000fe200000e0000 */
[----:B------:R-:W-:Y:S01]  /*55d0*/  @!UP0 UIADD3 UR8, UPT, UPT, UR21, 0x6400, URZ ;  /* 0x0000640015088890 */ /* 0x000fe2000fffe0ff */
[----:B------:R-:W-:Y:S01]  /*55e0*/  R2UR UR16, R56 ;  /* 0x00000000381072ca */ /* 0x000fe200000e0000 */
[----:B------:R-:W-:Y:S01]  /*55f0*/  @!UP0 UIADD3 UR9, UPT, UPT, UR21, 0x38, URZ ;  /* 0x0000003815098890 */ /* 0x000fe2000fffe0ff */
[----:B------:R-:W-:Y:S01]  /*5600*/  @!P1 R2UR UR4, R0 ;  /* 0x00000000000492ca */ /* 0x000fe200000e0000 */
[----:B------:R-:W-:Y:S01]  /*5610*/  VOTEU.ALL UP0, P1 ;  /* 0x0000000000ff7886 */ /* 0x000fe20000800000 */
[----:B------:R-:W-:Y:S01]  /*5620*/  UMOV UR11, UR35 ;  /* 0x00000023000b7c82 */ /* 0x000fe20008000000 */
[----:B------:R-:W-:Y:S01]  /*5630*/  UMOV UR12, UR60 ;  /* 0x0000003c000c7c82 */ /* 0x000fe20008000000 */
[C---:B------:R-:W-:Y:S01]  /*5640*/  ISETP.NE.AND P0, PT, R10.reuse, 0x2, PT ;  /* 0x000000020a00780c */ /* 0x040fe20003f05270 */
[----:B------:R-:W-:Y:S01]  /*5650*/  UMOV UR60, UR29 ;  /* 0x0000001d003c7c82 */ /* 0x000fe20008000000 */
[----:B------:R-:W-:Y:S01]  /*5660*/  IMAD.U32 R4, RZ, RZ, UR5 ;  /* 0x00000005ff047e24 */ /* 0x000fe2000f8e00ff */
[----:B------:R-:W-:Y:S01]  /*5670*/  LOP3.LUT R11, R11, 0x1, RZ, 0x3c, !PT ;  /* 0x000000010b0b7812 */ /* 0x000fe200078e3cff */
[----:B------:R-:W-:Y:S01]  /*5680*/  UPLOP3.LUT UP4, UPT, UPT, UPT, UPT, 0x80, 0x8 ;  /* 0x000000000008789c */ /* 0x000fe20003f8f070 */
[----:B------:R-:W-:Y:S01]  /*5690*/  SEL R0, RZ, 0x1, P0 ;  /* 0x00000001ff007807 */ /* 0x000fe20000000000 */
[----:B------:R-:W-:Y:S01]  /*56a0*/  UIADD3 UR28, UPT, UPT, UR13, UR18, URZ ;  /* 0x000000120d1c7290 */ /* 0x000fe2000fffe0ff */
[----:B------:R-:W-:Y:S01]  /*56b0*/  SEL R10, R10, RZ, P0 ;  /* 0x000000ff0a0a7207 */ /* 0x000fe20000000000 */
[----:B------:R-:W-:Y:S01]  /*56c0*/  UIADD3 UR24, UPT, UPT, UR14, UR16, URZ ;  /* 0x000000100e187290 */ /* 0x000fe2000fffe0ff */
[----:B------:R-:W-:Y:S01]  /*56d0*/  IMAD.U32 R5, RZ, RZ, UR4 ;  /* 0x00000004ff057e24 */ /* 0x000fe2000f8e00ff */
[----:B------:R-:W-:Y:S02]  /*56e0*/  @!P1 R2UR UR4, R4 ;  /* 0x00000000040492ca */ /* 0x000fe400000e0000 */
[----:B------:R-:W-:Y:S02]  /*56f0*/  LOP3.LUT R9, R9, R0, RZ, 0x3c, !PT ;  /* 0x0000000009097212 */ /* 0x000fe400078e3cff */
[----:B------:R-:W-:Y:S11]  /*5700*/  @!P1 R2UR UR5, R5 ;  /* 0x00000000050592ca */ /* 0x000ff600000e0000 */
[----:B------:R-:W-:Y:S02]  /*5710*/  @!UPT UIADD3 URZ, UPT, UPT, URZ, URZ, URZ ;  /* 0x000000fffffff290 */ /* 0x000fe4000fffe0ff */
[----:B------:R2:W-:Y:S01]  /*5720*/  @!UP0 UTMALDG.3D [UR8], [UR4], desc[UR6] ;  /* 0x00000608040085b4 */ /* 0x0005e20008011000 */
[----:B------:R2:W-:Y:S01]  /*5730*/  @!P1 SYNCS.ARRIVE.TRANS64.RED.A0TR RZ, [UR21+0x38], R3 ;  /* 0x00003803ffff99a7 */ /* 0x0005e20008300415 */
[----:B------:R-:W-:Y:S01]  /*5740*/  SYNCS.ARRIVE.TRANS64.RED.A1T0 RZ, [UR45], RZ ;  /* 0x000000ffffff79a7 */ /* 0x000fe2000810042d */
[----:B------:R-:W-:Y:S05]  /*5750*/  BRA.U UP2, `(.L_x_87) ;  /* 0xfffffff102487547 */ /* 0x000fea000b83ffff */
[----:B------:R-:W-:-:S04]  /*5760*/  SHF.L.U32 R2, R11, 0x1f, RZ ;  /* 0x0000001f0b027819 */ /* 0x000fc800000006ff */
[----:B------:R-:W3:Y:S02]  /*5770*/  SYNCS.PHASECHK.TRANS64.TRYWAIT P0, [UR21+0x40], R2 ;  /* 0x00004002ff0075a7 */ /* 0x000ee40008001115 */
[----:B---3--:R-:W-:Y:S05]  /*5780*/  @!P0 BRA `(.L_x_88) ;  /* 0x0000004000b88947 */ /* 0x008fea0003800000 */
.L_x_174:
[----:B------:R-:W4:Y:S02]  /*5790*/  SYNCS.PHASECHK.TRANS64.TRYWAIT P0, [UR21+0x48], R2 ;  /* 0x00004802ff0075a7 */ /* 0x000f240008001115 */
[----:B----4-:R-:W-:Y:S05]  /*57a0*/  @!P0 BRA `(.L_x_89) ;  /* 0x0000004000c88947 */ /* 0x010fea0003800000 */
.L_x_176:
[----:B------:R-:W4:Y:S02]  /*57b0*/  SYNCS.PHASECHK.TRANS64.TRYWAIT P0, [UR21+0x50], R2 ;  /* 0x00005002ff0075a7 */ /* 0x000f240008001115 */
[----:B----4-:R-:W-:Y:S05]  /*57c0*/  @!P0 BRA `(.L_x_90) ;  /* 0x0000004000d88947 */ /* 0x010fea0003800000 */
.L_x_178:
[----:B---3--:R-:W-:-:S07]  /*57d0*/  MOV R0, UR21 ;  /* 0x0000001500007c02 */ /* 0x008fce0008000f00 */
.L_x_91:
[----:B---3--:R-:W-:-:S04]  /*57e0*/  SHF.L.U32 R2, R11, 0x1f, RZ ;  /* 0x0000001f0b027819 */ /* 0x008fc800000006ff */
[----:B------:R3:W4:Y:S03]  /*57f0*/  SYNCS.PHASECHK.TRANS64.TRYWAIT P0, [R0+URZ+0x58], R2 ;  /* 0x00005802000075a7 */ /* 0x00072600080011ff */
[----:B----4-:R-:W-:Y:S05]  /*5800*/  @!P0 NANOSLEEP.SYNCS 0x989680 ;  /* 0x009896800000895d */ /* 0x010fea0003900000 */
[----:B------:R-:W4:Y:S02]  /*5810*/  @!P0 SYNCS.PHASECHK.TRANS64 P0, [R0+URZ+0x58], R2 ;  /* 0x00005802000085a7 */ /* 0x000f2400080010ff */
[----:B-12-4-:R-:W-:Y:S05]  /*5820*/  @P0 EXIT ;  /* 0x000000000000094d */ /* 0x016fea0003800000 */
[----:B------:R-:W-:Y:S05]  /*5830*/  BRA `(.L_x_91) ;  /* 0xfffffffc00e87947 */ /* 0x000fea000383ffff */
.L_x_76:
[----:B------:R-:W-:-:S06]  /*5840*/  UISETP.GE.AND UP0, UPT, UR18, 0x4, UPT ;  /* 0x000000041200788c */ /* 0x000fcc000bf06270 */
[----:B------:R-:W-:-:S13]  /*5850*/  PLOP3.LUT P0, PT, PT, PT, UP0, 0x80, 0x8 ;  /* 0x000000000008781c */ /* 0x000fda0003f0f008 */
[----:B-1----:R-:W-:Y:S05]  /*5860*/  @!P0 EXIT ;  /* 0x000000000000894d */ /* 0x002fea0003800000 */
[----:B------:R-:W-:Y:S01]  /*5870*/  BAR.SYNC.DEFER_BLOCKING 0x6, 0xa0 ;  /* 0x0182800000007b1d */ /* 0x000fe20000010000 */
[C---:B------:R-:W-:Y:S01]  /*5880*/  IMAD.SHL.U32 R6, R65.reuse, 0x20, RZ ;  /* 0x0000002041067824 */ /* 0x040fe200078e00ff */
[C---:B------:R-:W-:Y:S01]  /*5890*/  R2P PR, R65.reuse, 0x6 ;  /* 0x0000000641007804 */ /* 0x040fe20000000000 */
[C---:B------:R-:W-:Y:S01]  /*58a0*/  IMAD.SHL.U32 R2, R65.reuse, 0x4, RZ ;  /* 0x0000000441027824 */ /* 0x040fe200078e00ff */
[----:B------:R-:W-:Y:S01]  /*58b0*/  CS2R R60, SRZ ;  /* 0x00000000003c7805 */ /* 0x000fe2000001ff00 */
[C---:B------:R-:W-:Y:S01]  /*58c0*/  IMAD.U32 R23, R65.reuse, 0x10000, RZ ;  /* 0x0001000041177824 */ /* 0x040fe200078e00ff */
[----:B------:R-:W-:Y:S01]  /*58d0*/  UMOV UR43, 0x400 ;  /* 0x00000400002b7882 */ /* 0x000fe20000000000 */
[----:B------:R-:W1:Y:S01]  /*58e0*/  LDCU.64 UR4, c[0x0][0x890] ;  /* 0x00011200ff0477ac */ /* 0x000e620008000a00 */
[----:B------:R-:W2:Y:S01]  /*58f0*/  LDC.64 R50, c[0x0][0x8b0] ;  /* 0x00022c00ff327b82 */ /* 0x000ea20000000a00 */
[C---:B------:R-:W-:Y:S01]  /*5900*/  LOP3.LUT R3, R6.reuse, 0xe0, RZ, 0xc0, !PT ;  /* 0x000000e006037812 */ /* 0x040fe200078ec0ff */
[----:B------:R-:W-:Y:S01]  /*5910*/  IMAD.SHL.U32 R52, R65, 0x10, RZ ;  /* 0x0000001041347824 */ /* 0x000fe200078e00ff */
[----:B------:R-:W-:Y:S01]  /*5920*/  ULEA UR43, UR55, UR43, 0x18 ;  /* 0x0000002b372b7291 */ /* 0x000fe2000f8ec0ff */
[----:B------:R-:W-:Y:S01]  /*5930*/  LOP3.LUT R6, R6, 0x100, RZ, 0xc0, !PT ;  /* 0x0000010006067812 */ /* 0x000fe200078ec0ff */
[----:B------:R-:W-:Y:S01]  /*5940*/  IMAD.MOV.U32 R64, RZ, RZ, 0x10 ;  /* 0x00000010ff407424 */ /* 0x000fe200078e00ff */
[----:B------:R-:W-:Y:S01]  /*5950*/  LOP3.LUT R2, R3, 0x1c, R2, 0xf8, !PT ;  /* 0x0000001c03027812 */ /* 0x000fe200078ef802 */
[----:B------:R-:W-:Y:S01]  /*5960*/  IMAD.MOV.U32 R63, RZ, RZ, 0x20 ;  /* 0x00000020ff3f7424 */ /* 0x000fe200078e00ff */
[----:B------:R-:W3:Y:S01]  /*5970*/  LDC.64 R48, c[0x0][0x8a8] ;  /* 0x00022a00ff307b82 */ /* 0x000ee20000000a00 */
[----:B------:R-:W-:Y:S01]  /*5980*/  SHF.R.U32.HI R3, RZ, 0x2, R65 ;  /* 0x00000002ff037819 */ /* 0x000fe20000011641 */
[----:B------:R-:W-:Y:S01]  /*5990*/  IMAD.MOV.U32 R62, RZ, RZ, 0x1 ;  /* 0x00000001ff3e7424 */ /* 0x000fe200078e00ff */
[----:B------:R-:W-:Y:S01]  /*59a0*/  LOP3.LUT R23, R23, 0x600000, RZ, 0xc0, !PT ;  /* 0x0060000017177812 */ /* 0x000fe200078ec0ff */
[----:B------:R-:W-:Y:S01]  /*59b0*/  IMAD.MOV.U32 R22, RZ, RZ, RZ ;  /* 0x000000ffff167224 */ /* 0x000fe200078e00ff */
[----:B------:R-:W-:Y:S01]  /*59c0*/  LOP3.LUT R52, R6, 0x600, R52, 0xf8, !PT ;  /* 0x0000060006347812 */ /* 0x000fe200078ef834 */
[----:B------:R-:W-:Y:S01]  /*59d0*/  IMAD.MOV.U32 R59, RZ, RZ, RZ ;  /* 0x000000ffff3b7224 */ /* 0x000fe200078e00ff */
[----:B------:R-:W-:Y:S01]  /*59e0*/  LOP3.LUT R2, R2, 0x4, R3, 0x78, !PT ;  /* 0x0000000402027812 */ /* 0x000fe200078e7803 */
[----:B------:R-:W4:Y:S01]  /*59f0*/  LDS R0, [UR43+0x120] ;  /* 0x0001202bff007984 */ /* 0x000f220008000800 */
[----:B-1----:R-:W-:Y:S01]  /*5a00*/  IMAD.U32 R67, RZ, RZ, UR4 ;  /* 0x00000004ff437e24 */ /* 0x002fe2000f8e00ff */
[----:B------:R-:W-:Y:S01]  /*5a10*/  UIADD3 UR4, UPT, UPT, UR43, 0x400, URZ ;  /* 0x000004002b047890 */ /* 0x000fe2000fffe0ff */
[----:B------:R-:W-:Y:S01]  /*5a20*/  LOP3.LUT R52, R52, R2, RZ, 0xfc, !PT ;  /* 0x0000000234347212 */ /* 0x000fe200078efcff */
[----:B------:R-:W-:Y:S01]  /*5a30*/  IMAD.U32 R66, RZ, RZ, UR5 ;  /* 0x00000005ff427e24 */ /* 0x000fe2000f8e00ff */
[----:B------:R-:W-:Y:S01]  /*5a40*/  LOP3.LUT R65, R65, 0x60, RZ, 0xc0, !PT ;  /* 0x0000006041417812 */ /* 0x000fe200078ec0ff */
[----:B------:R-:W1:Y:S01]  /*5a50*/  LDCU UR54, c[0x0][0x370] ;  /* 0x00006e00ff3677ac */ /* 0x000e620008000800 */
[----:B------:R-:W-:Y:S01]  /*5a60*/  SEL R64, R64, 0xfffffff0, !P2 ;  /* 0xfffffff040407807 */ /* 0x000fe20005000000 */
[----:B------:R-:W-:Y:S01]  /*5a70*/  IMAD.U32 R57, RZ, RZ, UR4 ;  /* 0x00000004ff397e24 */ /* 0x000fe2000f8e00ff */
[----:B------:R-:W-:Y:S01]  /*5a80*/  SEL R63, R63, 0xffffffe0, !P1 ;  /* 0xffffffe03f3f7807 */ /* 0x000fe20004800000 */
[----:B------:R-:W1:Y:S01]  /*5a90*/  LDCU UR42, c[0x0][0xb0c] ;  /* 0x00016180ff2a77ac */ /* 0x000e620008000800 */
[----:B------:R-:W1:Y:S01]  /*5aa0*/  LDCU UR38, c[0x0][0xb30] ;  /* 0x00016600ff2677ac */ /* 0x000e620008000800 */
[----:B------:R-:W1:Y:S01]  /*5ab0*/  LDCU.64 UR52, c[0x0][0x888] ;  /* 0x00011100ff3477ac */ /* 0x000e620008000a00 */
[----:B------:R-:W1:Y:S01]  /*5ac0*/  LDCU.64 UR40, c[0x0][0xb28] ;  /* 0x00016500ff2877ac */ /* 0x000e620008000a00 */
[----:B------:R-:W1:Y:S01]  /*5ad0*/  LDCU.128 UR56, c[0x0][0xb10] ;  /* 0x00016200ff3877ac */ /* 0x000e620008000c00 */
[----:B------:R-:W1:Y:S01]  /*5ae0*/  LDCU UR47, c[0x0][0x374] ;  /* 0x00006e80ff2f77ac */ /* 0x000e620008000800 */
[----:B------:R-:W-:Y:S01]  /*5af0*/  UMOV UR46, URZ ;  /* 0x000000ff002e7c82 */ /* 0x000fe20008000000 */
[----:B------:R-:W-:Y:S01]  /*5b00*/  UMOV UR45, URZ ;  /* 0x000000ff002d7c82 */ /* 0x000fe20008000000 */
[----:B-1234-:R-:W-:-:S07]  /*5b10*/  IMAD.IADD R23, R0, 0x1, R23 ;  /* 0x0000000100177824 */ /* 0x01efce00078e0217 */
.L_x_135:
[C---:B------:R-:W-:Y:S02]  /*5b20*/  LEA R3, R59.reuse, UR43, 0x3 ;  /* 0x0000002b3b037c11 */ /* 0x040fe4000f8e18ff */
[----:B------:R-:W-:Y:S02]  /*5b30*/  SHF.L.U32 R0, R60, 0x1f, RZ ;  /* 0x0000001f3c007819 */ /* 0x000fe400000006ff */
[----:B-1----:R-:W-:Y:S02]  /*5b40*/  LEA R4, R59, UR43, 0x4 ;  /* 0x0000002b3b047c11 */ /* 0x002fe4000f8e20ff */
[----:B------:R-:W1:Y:S02]  /*5b50*/  SYNCS.PHASECHK.TRANS64.TRYWAIT P0, [R3+URZ+0x70], R0 ;  /* 0x00007000030075a7 */ /* 0x000e6400080011ff */
[----:B-1----:R-:W-:Y:S05]  /*5b60*/  @!P0 BRA `(.L_x_92) ;  /* 0x0000004000088947 */ /* 0x002fea0003800000 */
.L_x_179:
[----:B------:R-:W2:Y:S01]  /*5b70*/  LDS.128 R4, [R4+0x100] ;  /* 0x0001000004047984 */ /* 0x000ea20000000c00 */
[----:B------:R-:W-:Y:S01]  /*5b80*/  UISETP.GE.AND UP0, UPT, UR39, 0x1, UPT ;  /* 0x000000012700788c */ /* 0x000fe2000bf06270 */
[----:B------:R-:W-:Y:S01]  /*5b90*/  @!PT LDS RZ, [RZ] ;  /* 0x00000000fffff984 */ /* 0x000fe20000000800 */
[----:B------:R-:W-:Y:S01]  /*5ba0*/  @!PT LDS RZ, [RZ] ;  /* 0x00000000fffff984 */ /* 0x000fe20000000800 */
[----:B------:R-:W-:Y:S01]  /*5bb0*/  @!PT LDS RZ, [RZ] ;  /* 0x00000000fffff984 */ /* 0x000fe20000000800 */
[----:B------:R-:W-:Y:S01]  /*5bc0*/  @!PT LDS RZ, [RZ] ;  /* 0x00000000fffff984 */ /* 0x000fe20000000800 */
[----:B------:R3:W-:Y:S06]  /*5bd0*/  MEMBAR.ALL.CTA ;  /* 0x0000000000007992 */ /* 0x0007ec0000008000 */
[----:B---3--:R-:W3:Y:S01]  /*5be0*/  FENCE.VIEW.ASYNC.S ;  /* 0x00000000000073c6 */ /* 0x008ee20000000000 */
[----:B--2---:R-:W-:Y:S11]  /*5bf0*/  LOP3.LUT P0, RZ, R6, 0x1, RZ, 0xc0, !PT ;  /* 0x0000000106ff7812 */ /* 0x004ff6000780c0ff */
[----:B------:R-:W-:Y:S02]  /*5c00*/  @!UPT UIADD3 URZ, UPT, UPT, URZ, URZ, URZ ;  /* 0x000000fffffff290 */ /* 0x000fe4000fffe0ff */
[----:B---3--:R-:W-:Y:S01]  /*5c10*/  VOTEU.ANY UP1, P0 ;  /* 0x0000000000ff7886 */ /* 0x008fe20000020100 */
[----:B------:R-:W-:Y:S01]  /*5c20*/  PLOP3.LUT P0, PT, PT, PT, UP1, 0x80, 0x8 ;  /* 0x000000000008781c */ /* 0x000fe20003f0f018 */
[----:B------:R-:W-:Y:S11]  /*5c30*/  UP2UR UR62, UPR, URZ, 0x2 ;  /* 0x00000002ff3e7883 */ /* 0x000ff60008000000 */
[----:B------:R-:W-:Y:S01]  /*5c40*/  @!UPT UIADD3 URZ, UPT, UPT, URZ, URZ, URZ ;  /* 0x000000fffffff290 */ /* 0x000fe2000fffe0ff */
[----:B-1----:R-:W-:Y:S02]  /*5c50*/  @P0 SHF.R.U32.HI R0, RZ, 0x10, R5 ;  /* 0x00000010ff000819 */ /* 0x002fe40000011605 */
        /* <DEDUP_REMOVED lines=12> */
[----:B------:R-:W2:Y:S01]  /*5d20*/  LDCU UR12, c[0x0][0xb20] ;  /* 0x00016400ff0c77ac */ /* 0x000ea20008000800 */
[----:B------:R-:W-:Y:S02]  /*5d30*/  UIMAD.WIDE.U32 UR4, UR47, UR59, URZ ;  /* 0x0000003b2f0472a5 */ /* 0x000fe4000f8e00ff */
[----:B------:R-:W-:Y:S02]  /*5d40*/  UIMAD.WIDE.U32 UR6, UR54, UR56, URZ ;  /* 0x00000038360672a5 */ /* 0x000fe4000f8e00ff */
[----:B------:R-:W-:Y:S02]  /*5d50*/  UISETP.NE.AND UP0, UPT, UR58, 0x1, UPT ;  /* 0x000000013a00788c */ /* 0x000fe4000bf05270 */
[----:B------:R-:W-:Y:S02]  /*5d60*/  UIMAD.WIDE.U32 UR8, UR36, UR59, URZ ;  /* 0x0000003b240872a5 */ /* 0x000fe4000f8e00ff */
[----:B------:R-:W-:Y:S02]  /*5d70*/  UIMAD.WIDE.U32 UR10, UR37, UR56, URZ ;  /* 0x00000038250a72a5 */ /* 0x000fe4000f8e00ff */
[----:B------:R-:W-:Y:S02]  /*5d80*/  UISETP.NE.AND UP1, UPT, UR42, 0x1, UPT ;  /* 0x000000012a00788c */ /* 0x000fe4000bf25270 */
[----:B------:R-:W-:Y:S01]  /*5d90*/  UISETP.NE.AND UP2, UPT, UR39, 0x1, UPT ;  /* 0x000000012700788c */ /* 0x000fe2000bf45270 */
[----:B------:R-:W-:Y:S02]  /*5da0*/  UMOV UR4, UR5 ;  /* 0x0000000500047c82 */ /* 0x000fe40008000000 */
[----:B--2---:R-:W-:Y:S03]  /*5db0*/  USHF.R.U32.HI UR5, URZ, UR12, UR4 ;  /* 0x0000000cff057299 */ /* 0x004fe60008011604 */
[----:B------:R-:W-:Y:S02]  /*5dc0*/  UMOV UR4, UR7 ;  /* 0x0000000700047c82 */ /* 0x000fe40008000000 */
[----:B------:R-:W-:Y:S02]  /*5dd0*/  USHF.R.U32.HI UR7, URZ, UR57, UR4 ;  /* 0x00000039ff077299 */ /* 0x000fe40008011604 */
[----:B------:R-:W-:Y:S02]  /*5de0*/  USEL UR4, UR47, UR5, !UP0 ;  /* 0x000000052f047287 */ /* 0x000fe4000c000000 */
[----:B------:R-:W-:Y:S01]  /*5df0*/  USEL UR7, UR54, UR7, !UP1 ;  /* 0x0000000736077287 */ /* 0x000fe2000c800000 */
[----:B------:R-:W-:Y:S01]  /*5e00*/  UMOV UR5, UR9 ;  /* 0x0000000900057c82 */ /* 0x000fe20008000000 */
[----:B------:R-:W-:Y:S02]  /*5e10*/  UIMAD.WIDE.U32 UR8, UR4, UR40, URZ ;  /* 0x00000028040872a5 */ /* 0x000fe4000f8e00ff */
[----:B------:R-:W-:Y:S03]  /*5e20*/  USHF.R.U32.HI UR6, URZ, UR12, UR5 ;  /* 0x0000000cff067299 */ /* 0x000fe60008011605 */
[----:B------:R-:W-:Y:S01]  /*5e30*/  UMOV UR5, UR11 ;  /* 0x0000000b00057c82 */ /* 0x000fe20008000000 */
[----:B------:R-:W-:Y:S02]  /*5e40*/  UIMAD.WIDE.U32 UR10, UR7, UR40, URZ ;  /* 0x00000028070a72a5 */ /* 0x000fe4000f8e00ff */
[----:B------:R-:W-:Y:S02]  /*5e50*/  USHF.R.U32.HI UR12, URZ, UR57, UR5 ;  /* 0x00000039ff0c7299 */ /* 0x000fe40008011605 */
[----:B------:R-:W-:Y:S01]  /*5e60*/  USEL UR6, UR36, UR6, !UP0 ;  /* 0x0000000624067287 */ /* 0x000fe2000c000000 */
[----:B------:R-:W-:Y:S02]  /*5e70*/  UMOV UR5, UR9 ;  /* 0x0000000900057c82 */ /* 0x000fe40008000000 */
[----:B------:R-:W-:Y:S01]  /*5e80*/  UMOV UR10, UR11 ;  /* 0x0000000b000a7c82 */ /* 0x000fe20008000000 */
[----:B------:R-:W-:Y:S02]  /*5e90*/  @UP2 USHF.R.U32.HI UR4, URZ, UR41, UR5 ;  /* 0x00000029ff042299 */ /* 0x000fe40008011605 */
[----:B------:R-:W-:Y:S02]  /*5ea0*/  @UP2 USHF.R.U32.HI UR7, URZ, UR41, UR10 ;  /* 0x00000029ff072299 */ /* 0x000fe4000801160a */
[----:B------:R-:W-:Y:S02]  /*5eb0*/  UIMAD UR4, UR39, UR4, URZ ;  /* 0x00000004270472a4 */ /* 0x000fe4000f8e02ff */
[----:B------:R-:W-:Y:S02]  /*5ec0*/  UIMAD.WIDE.U32 UR10, UR6, UR40, URZ ;  /* 0x00000028060a72a5 */ /* 0x000fe4000f8e00ff */
[----:B------:R-:W-:Y:S02]  /*5ed0*/  USEL UR5, UR37, UR12, !UP1 ;  /* 0x0000000c25057287 */ /* 0x000fe4000c800000 */
[----:B------:R-:W-:Y:S02]  /*5ee0*/  UIMAD UR8, UR39, UR7, URZ ;  /* 0x00000007270872a4 */ /* 0x000fe4000f8e02ff */
[----:B------:R-:W-:Y:S03]  /*5ef0*/  UISETP.GE.AND UP0, UPT, UR6, UR4, UPT ;  /* 0x000000040600728c */ /* 0x000fe6000bf06270 */
[----:B------:R-:W-:Y:S01]  /*5f00*/  UMOV UR4, UR11 ;  /* 0x0000000b00047c82 */ /* 0x000fe20008000000 */
[----:B------:R-:W-:Y:S02]  /*5f10*/  UISETP.GE.OR UP0, UPT, UR5, UR8, UP0 ;  /* 0x000000080500728c */ /* 0x000fe40008706670 */
[----:B------:R-:W-:Y:S02]  /*5f20*/  USHF.R.U32.HI UR4, URZ, UR41, UR4 ;  /* 0x00000029ff047299 */ /* 0x000fe40008011604 */
[----:B------:R-:W-:Y:S02]  /*5f30*/  UIMAD.WIDE.U32 UR8, UR5, UR40, URZ ;  /* 0x00000028050872a5 */ /* 0x000fe4000f8e00ff */
[----:B------:R-:W-:Y:S02]  /*5f40*/  USEL UR11, UR6, UR4, !UP2 ;  /* 0x00000004060b7287 */ /* 0x000fe4000d000000 */
[----:B------:R-:W-:Y:S02]  /*5f50*/  UIADD3 UR8, UPT, UPT, -UR5, URZ, URZ ;  /* 0x000000ff05087290 */ /* 0x000fe4000fffe1ff */
[----:B------:R-:W-:Y:S01]  /*5f60*/  UIADD3 UR10, UPT, UPT, -UR11, URZ, URZ ;  /* 0x000000ff0b0a7290 */ /* 0x000fe2000fffe1ff */
[----:B------:R-:W-:Y:S01]  /*5f70*/  @!UP0 UMOV UR4, UR9 ;  /* 0x0000000900048c82 */ /* 0x000fe20008000000 */
[----:B------:R-:W-:Y:S02]  /*5f80*/  UIADD3 UR9, UPT, UPT, -UR6, URZ, URZ ;  /* 0x000000ff06097290 */ /* 0x000fe4000fffe1ff */
[----:B------:R-:W-:Y:S02]  /*5f90*/  @!UP0 USHF.R.U32.HI UR4, URZ, UR41, UR4 ;  /* 0x00000029ff048299 */ /* 0x000fe40008011604 */
[----:B------:R-:W-:Y:S02]  /*5fa0*/  UIMAD UR10, UR39, UR10, UR6 ;  /* 0x0000000a270a72a4 */ /* 0x000fe4000f8e0206 */
[----:B------:R-:W-:Y:S04]  /*5fb0*/  @!UP0 USEL UR4, UR5, UR4, !UP2 ;  /* 0x0000000405048287 */ /* 0x000fe8000d000000 */
[----:B------:R-:W-:Y:S02]  /*5fc0*/  @!UP0 UIMAD UR10, UR7, UR10, UR4 ;  /* 0x0000000a070a82a4 */ /* 0x000fe4000f8e0204 */
[----:B------:R-:W-:Y:S02]  /*5fd0*/  @!UP0 UIADD3 UR11, UPT, UPT, UR11, -UR4, URZ ;  /* 0x800000040b0b8290 */ /* 0x000fe4000fffe0ff */
[----:B------:R-:W-:Y:S02]  /*5fe0*/  UIMAD UR7, UR42, UR8, UR37 ;  /* 0x000000082a0772a4 */ /* 0x000fe4000f8e0225 */
[----:B------:R-:W-:Y:S02]  /*5ff0*/  @!UP0 UIMAD UR6, UR11, UR39, UR5 ;  /* 0x000000270b0682a4 */ /* 0x000fe4000f8e0205 */
[----:B------:R-:W-:Y:S01]  /*6000*/  UIMAD UR4, UR58, UR9, UR36 ;  /* 0x000000093a0472a4 */ /* 0x000fe2000f8e0224 */
[----:B------:R-:W-:Y:S02]  /*6010*/  @!UP0 UMOV UR5, UR10 ;  /* 0x0000000a00058c82 */ /* 0x000fe40008000000 */
[----:B------:R-:W-:Y:S02]  /*6020*/  UIMAD UR37, UR5, UR42, UR7 ;  /* 0x0000002a052572a4 */ /* 0x000fe4000f8e0207 */
[----:B------:R-:W-:Y:S11]  /*6030*/  UIMAD UR36, UR6, UR58, UR4 ;  /* 0x0000003a062472a4 */ /* 0x000ff6000f8e0204 */
[----:B------:R-:W-:Y:S01]  /*6040*/  @!UPT UIADD3 URZ, UPT, UPT, URZ, URZ, URZ ;  /* 0x000000fffffff290 */ /* 0x000fe2000fffe0ff */
.L_x_93:
[----:B------:R-:W-:Y:S01]  /*6050*/  UISETP.NE.AND UP0, UPT, UR38, 0x1, UPT ;  /* 0x000000012600788c */ /* 0x000fe2000bf05270 */
[----:B------:R-:W-:Y:S01]  /*6060*/  LOP3.LUT P0, RZ, R57, 0x3f0, RZ, 0xc0, !PT ;  /* 0x000003f039ff7812 */ /* 0x000fe2000780c0ff */
[----:B------:R-:W-:Y:S01]  /*6070*/  USHF.L.U32 UR50, UR24, 0x6, URZ ;  /* 0x0000000618327899 */ /* 0x000fe200080006ff */
[----:B------:R-:W-:Y:S01]  /*6080*/  BSSY.RECONVERGENT B6, `(.L_x_94) ;  /* 0x0000034000067945 */ /* 0x000fe20003800200 */
[----:B------:R-:W-:Y:S01]  /*6090*/  USHF.L.U32 UR49, UR28, 0x7, URZ ;  /* 0x000000071c317899 */ /* 0x000fe200080006ff */
[----:B------:R-:W-:Y:S06]  /*60a0*/  IADD3 R59, PT, PT, R59, 0x1, RZ ;  /* 0x000000013b3b7810 */ /* 0x000fec0007ffe0ff */
[----:B------:R-:W2:Y:S01]  /*60b0*/  @!UP0 LDCU.128 UR12, c[0x0][0xb10] ;  /* 0x00016200ff0c87ac */ /* 0x000ea20008000c00 */
[----:B------:R-:W3:Y:S01]  /*60c0*/  @!UP0 LDCU UR5, c[0x0][0xb0c] ;  /* 0x00016180ff0587ac */ /* 0x000ee20008000800 */
[----:B------:R-:W4:Y:S01]  /*60d0*/  @!UP0 LDCU UR10, c[0x0][0xb20] ;  /* 0x00016400ff0a87ac */ /* 0x000f220008000800 */
[----:B--2---:R-:W-:Y:S02]  /*60e0*/  UIMAD.WIDE.U32 UR8, UR37, UR12, URZ ;  /* 0x0000000c250872a5 */ /* 0x004fe4000f8e00ff */
[----:B------:R-:W-:Y:S02]  /*60f0*/  UIMAD.WIDE.U32 UR6, UR36, UR15, URZ ;  /* 0x0000000f240672a5 */ /* 0x000fe4000f8e00ff */
[----:B------:R-:W-:Y:S03]  /*6100*/  @!UP0 UISETP.NE.AND UP1, UPT, UR14, 0x1, UPT ;  /* 0x000000010e00888c */ /* 0x000fe6000bf25270 */
[----:B------:R-:W-:Y:S01]  /*6110*/  @!UP0 UMOV UR4, UR9 ;  /* 0x0000000900048c82 */ /* 0x000fe20008000000 */
[----:B---3--:R-:W-:Y:S02]  /*6120*/  @!UP0 UISETP.NE.AND UP2, UPT, UR5, 0x1, UPT ;  /* 0x000000010500888c */ /* 0x008fe4000bf45270 */
[----:B------:R-:W-:Y:S01]  /*6130*/  @!UP0 USHF.R.U32.HI UR4, URZ, UR13, UR4 ;  /* 0x0000000dff048299 */ /* 0x000fe20008011604 */
[----:B------:R-:W-:Y:S02]  /*6140*/  @!UP0 UMOV UR6, UR7 ;  /* 0x0000000700068c82 */ /* 0x000fe40008000000 */
[----:B----4-:R-:W-:Y:S02]  /*6150*/  @!UP0 USHF.R.U32.HI UR6, URZ, UR10, UR6 ;  /* 0x0000000aff068299 */ /* 0x010fe40008011606 */
[----:B------:R-:W-:Y:S02]  /*6160*/  @!UP0 USEL UR7, UR37, UR4, !UP2 ;  /* 0x0000000425078287 */ /* 0x000fe4000d000000 */
[----:B------:R-:W-:Y:S04]  /*6170*/  @!UP0 USEL UR6, UR36, UR6, !UP1 ;  /* 0x0000000624068287 */ /* 0x000fe8000c800000 */
[----:B------:R-:W-:Y:S02]  /*6180*/  @!UP0 UIADD3 UR4, UPT, UPT, -UR7, UR6, URZ ;  /* 0x0000000607048290 */ /* 0x000fe4000fffe1ff */
[----:B------:R-:W-:Y:S02]  /*6190*/  @!UP0 UIADD3 UR6, UPT, UPT, UR7, -UR6, URZ ;  /* 0x8000000607068290 */ /* 0x000fe4000fffe0ff */
[----:B------:R-:W-:Y:S02]  /*61a0*/  @!UP0 UIMAD UR37, UR4, UR5, UR37 ;  /* 0x00000005042582a4 */ /* 0x000fe4000f8e0225 */
[----:B------:R-:W-:Y:S01]  /*61b0*/  @!UP0 UIMAD UR36, UR6, UR14, UR36 ;  /* 0x0000000e062482a4 */ /* 0x000fe2000f8e0224 */
[----:B------:R-:W-:Y:S11]  /*61c0*/  @!P0 BRA `(.L_x_95) ;  /* 0x00000000007c8947 */ /* 0x000ff60003800000 */
[----:B------:R-:W2:Y:S01]  /*61d0*/  LDCU.64 UR8, c[0x4][0x80] ;  /* 0x01001000ff0877ac */ /* 0x000ea20008000a00 */
[----:B------:R-:W-:Y:S01]  /*61e0*/  MOV R2, 0x0 ;  /* 0x0000000000027802 */ /* 0x000fe20000000f00 */
[----:B------:R-:W-:Y:S02]  /*61f0*/  HFMA2 R12, -RZ, RZ, 0, 5.9604644775390625e-08 ;  /* 0x00000001ff0c7431 */ /* 0x000fe400000001ff */
[----:B------:R-:W-:Y:S01]  /*6200*/  IMAD.MOV.U32 R8, RZ, RZ, 0x70 ;  /* 0x00000070ff087424 */ /* 0x000fe200078e00ff */
[----:B------:R3:W4:Y:S01]  /*6210*/  LDC.64 R14, c[0x4][R2] ;  /* 0x01000000020e7b82 */ /* 0x0007220000000a00 */
[----:B------:R-:W1:Y:S01]  /*6220*/  LDCU.64 UR6, c[0x4][0x88] ;  /* 0x01001100ff0677ac */ /* 0x000e620008000a00 */
[----:B------:R-:W-:Y:S01]  /*6230*/  IMAD.MOV.U32 R13, RZ, RZ, RZ ;  /* 0x000000ffff0d7224 */ /* 0x000fe200078e00ff */
[----:B------:R-:W1:Y:S01]  /*6240*/  LDCU.64 UR4, c[0x4][0x8] ;  /* 0x01000100ff0477ac */ /* 0x000e620008000a00 */
[----:B--2---:R-:W-:Y:S01]  /*6250*/  MOV R5, UR9 ;  /* 0x0000000900057c02 */ /* 0x004fe20008000f00 */
[----:B------:R-:W-:Y:S01]  /*6260*/  IMAD.U32 R4, RZ, RZ, UR8 ;  /* 0x00000008ff047e24 */ /* 0x000fe2000f8e00ff */
[----:B-1----:R-:W-:Y:S01]  /*6270*/  MOV R7, UR7 ;  /* 0x0000000700077c02 */ /* 0x002fe20008000f00 */
[----:B------:R-:W-:Y:S01]  /*6280*/  IMAD.U32 R6, RZ, RZ, UR6 ;  /* 0x00000006ff067e24 */ /* 0x000fe2000f8e00ff */
[----:B------:R-:W-:Y:S01]  /*6290*/  MOV R11, UR5 ;  /* 0x00000005000b7c02 */ /* 0x000fe20008000f00 */
[----:B------:R-:W-:Y:S02]  /*62a0*/  IMAD.U32 R10, RZ, RZ, UR4 ;  /* 0x00000004ff0a7e24 */ /* 0x000fe4000f8e00ff */
[----:B------:R-:W-:Y:S07]  /*62b0*/  LEPC R20, `(.L_x_96) ;  /* 0x000000001014794e */ /* 0x000fee0000000000 */
[----:B---345:R-:W-:Y:S05]  /*62c0*/  CALL.ABS.NOINC R14 ;  /* 0x000000000e007343 */ /* 0x038fea0003c00000 */
.L_x_96:
[----:B------:R-:W1:Y:S01]  /*62d0*/  LDCU.64 UR8, c[0x4][0x80] ;  /* 0x01001000ff0877ac */ /* 0x000e620008000a00 */
[----:B------:R-:W2:Y:S01]  /*62e0*/  LDC.64 R2, c[0x4][R2] ;  /* 0x0100000002027b82 */ /* 0x000ea20000000a00 */
[----:B------:R-:W-:Y:S02]  /*62f0*/  HFMA2 R12, -RZ, RZ, 0, 5.9604644775390625e-08 ;  /* 0x00000001ff0c7431 */ /* 0x000fe400000001ff */
[----:B------:R-:W-:Y:S02]  /*6300*/  IMAD.MOV.U32 R8, RZ, RZ, 0x70 ;  /* 0x00000070ff087424 */ /* 0x000fe400078e00ff */
[----:B------:R-:W-:Y:S01]  /*6310*/  IMAD.MOV.U32 R13, RZ, RZ, RZ ;  /* 0x000000ffff0d7224 */ /* 0x000fe200078e00ff */
[----:B------:R-:W3:Y:S01]  /*6320*/  LDCU.64 UR6, c[0x4][0x88] ;  /* 0x01001100ff0677ac */ /* 0x000ee20008000a00 */
[----:B------:R-:W4:Y:S01]  /*6330*/  LDCU.64 UR4, c[0x4][0x8] ;  /* 0x01000100ff0477ac */ /* 0x000f220008000a00 */
[----:B-1----:R-:W-:Y:S02]  /*6340*/  MOV R4, UR8 ;  /* 0x0000000800047c02 */ /* 0x002fe40008000f00 */
[----:B------:R-:W-:Y:S02]  /*6350*/  MOV R5, UR9 ;  /* 0x0000000900057c02 */ /* 0x000fe40008000f00 */
[----:B---3--:R-:W-:Y:S01]  /*6360*/  MOV R7, UR7 ;  /* 0x0000000700077c02 */ /* 0x008fe20008000f00 */
[----:B------:R-:W-:Y:S01]  /*6370*/  IMAD.U32 R6, RZ, RZ, UR6 ;  /* 0x00000006ff067e24 */ /* 0x000fe2000f8e00ff */
[----:B----4-:R-:W-:Y:S01]  /*6380*/  MOV R11, UR5 ;  /* 0x00000005000b7c02 */ /* 0x010fe20008000f00 */
[----:B------:R-:W-:Y:S02]  /*6390*/  IMAD.U32 R10, RZ, RZ, UR4 ;  /* 0x00000004ff0a7e24 */ /* 0x000fe4000f8e00ff */
[----:B------:R-:W-:Y:S07]  /*63a0*/  LEPC R20, `(.L_x_95) ;  /* 0x000000001014794e */ /* 0x000fee0000000000 */
[----:B--2---:R-:W-:Y:S05]  /*63b0*/  CALL.ABS.NOINC R2 ;  /* 0x0000000002007343 */ /* 0x004fea0003c00000 */
.L_x_95:
[----:B------:R-:W-:Y:S05]  /*63c0*/  BSYNC.RECONVERGENT B6 ;  /* 0x0000000000067941 */ /* 0x000fea0003800200 */
.L_x_94:
[----:B------:R-:W-:Y:S01]  /*63d0*/  R2UR UR5, R67 ;  /* 0x00000000430572ca */ /* 0x000fe200000e0000 */
[----:B------:R-:W-:Y:S01]  /*63e0*/  UISETP.NE.AND UP2, UPT, UR63, URZ, UPT ;  /* 0x000000ff3f00728c */ /* 0x000fe2000bf45270 */
[----:B------:R-:W-:Y:S02]  /*63f0*/  R2UR UR4, R66 ;  /* 0x00000000420472ca */ /* 0x000fe400000e0000 */
[----:B------:R-:W-:Y:S02]  /*6400*/  ISETP.NE.U32.AND P4, PT, R50, RZ, PT ;  /* 0x000000ff3200720c */ /* 0x000fe40003f85070 */
[----:B------:R-:W-:Y:S02]  /*6410*/  ISETP.NE.U32.AND P2, PT, RZ, UR52, PT ;  /* 0x00000034ff007c0c */ /* 0x000fe4000bf45070 */
[----:B------:R-:W-:Y:S02]  /*6420*/  PLOP3.LUT P1, PT, PT, PT, UP2, 0x80, 0x8 ;  /* 0x000000000008781c */ /* 0x000fe40003f2f028 */
[----:B------:R-:W-:Y:S02]  /*6430*/  ISETP.NE.AND.EX P4, PT, R51, RZ, PT, P4 ;  /* 0x000000ff3300720c */ /* 0x000fe40003f85340 */
[----:B------:R-:W-:Y:S01]  /*6440*/  ISETP.NE.AND.EX P2, PT, RZ, UR53, PT, P2 ;  /* 0x00000035ff007c0c */ /* 0x000fe2000bf45320 */
[----:B------:R-:W-:Y:S04]  /*6450*/  UISETP.NE.U32.AND UP0, UPT, UR5, URZ, UPT ;  /* 0x000000ff0500728c */ /* 0x000fe8000bf05070 */
[----:B------:R-:W-:Y:S02]  /*6460*/  UISETP.NE.AND.EX UP1, UPT, UR4, URZ, UPT, UP0 ;  /* 0x000000ff0400728c */ /* 0x000fe4000bf25300 */
[----:B------:R-:W-:Y:S02]  /*6470*/  UPLOP3.LUT UP0, UPT, UPT, UPT, UPT, 0x40, 0x4 ;  /* 0x000000000004789c */ /* 0x000fe40003f0e870 */
[----:B------:R-:W-:Y:S06]  /*6480*/  @UP2 UPLOP3.LUT UP0, UPT, UPT, UPT, UP1, 0x80, 0x8 ;  /* 0x000000000008289c */ /* 0x000fec0003f0f010 */
[----:B------:R-:W-:Y:S01]  /*6490*/  PLOP3.LUT P0, PT, PT, PT, UP0, 0x80, 0x8 ;  /* 0x000000000008781c */ /* 0x000fe20003f0f008 */
[----:B------:R-:W-:Y:S01]  /*64a0*/  @!UPT UIADD3 URZ, UPT, UPT, URZ, URZ, URZ ;  /* 0x000000fffffff290 */ /* 0x000fe2000fffe0ff */
[----:B------:R-:W-:Y:S11]  /*64b0*/  BRA.U !UP1, `(.L_x_97) ;  /* 0x0000000109407547 */ /* 0x000ff6000b800000 */
[----:B------:R-:W-:Y:S01]  /*64c0*/  UISETP.NE.U32.AND UP0, UPT, UR52, URZ, UPT ;  /* 0x000000ff3400728c */ /* 0x000fe2000bf05070 */
[----:B------:R-:W-:Y:S01]  /*64d0*/  R2UR UR6, R67 ;  /* 0x00000000430672ca */ /* 0x000fe200000e0000 */
[----:B------:R-:W2:Y:S01]  /*64e0*/  LDCU.64 UR8, c[0x0][0x358] ;  /* 0x00006b00ff0877ac */ /* 0x000ea20008000a00 */
[----:B------:R-:W-:Y:S02]  /*64f0*/  HFMA2 R53, -RZ, RZ, 0, 5.9604644775390625e-08 ;  /* 0x00000001ff357431 */ /* 0x000fe400000001ff */
[----:B-1----:R-:W-:Y:S01]  /*6500*/  IMAD.MOV.U32 R0, RZ, RZ, 0x1 ;  /* 0x00000001ff007424 */ /* 0x002fe200078e00ff */
[----:B------:R-:W-:Y:S06]  /*6510*/  UISETP.NE.AND.EX UP0, UPT, UR53, URZ, UPT, UP0 ;  /* 0x000000ff3500728c */ /* 0x000fec000bf05300 */
[----:B------:R-:W-:Y:S05]  /*6520*/  PLOP3.LUT P3, PT, PT, PT, UP0, 0x80, 0x8 ;  /* 0x000000000008781c */ /* 0x000fea0003f6f008 */
[----:B------:R-:W1:Y:S01]  /*6530*/  @UP0 LDCU.64 UR4, c[0x0][0x888] ;  /* 0x00011100ff0407ac */ /* 0x000e620008000a00 */
[----:B------:R-:W-:Y:S07]  /*6540*/  @UP0 UIMAD UR6, UR60, UR6, URZ ;  /* 0x000000063c0602a4 */ /* 0x000fee000f8e02ff */
[----:B------:R-:W-:Y:S01]  /*6550*/  @!P3 PRMT R53, R0, 0x7610, R53 ;  /* 0x000076100035b816 */ /* 0x000fe20000000035 */
[----:B-1----:R-:W-:Y:S06]  /*6560*/  @UP0 UIMAD.WIDE UR4, UR6, 0x4, UR4 ;  /* 0x00000004060408a5 */ /* 0x002fec000f8e0204 */
[----:B------:R-:W-:Y:S02]  /*6570*/  IMAD.U32 R2, RZ, RZ, UR4 ;  /* 0x00000004ff027e24 */ /* 0x000fe4000f8e00ff */
[----:B------:R-:W-:Y:S03]  /*6580*/  IMAD.U32 R3, RZ, RZ, UR5 ;  /* 0x00000005ff037e24 */ /* 0x000fe6000f8e00ff */
[----:B------:R-:W1:Y:S02]  /*6590*/  @!UP0 LDCU UR4, c[0x0][0x880] ;  /* 0x00011000ff0487ac */ /* 0x000e640008000800 */
[----:B--2--5:R2:W5:Y:S02]  /*65a0*/  @P3 LDG.E R27, desc[UR8][R2.64] ;  /* 0x00000008021b3981 */ /* 0x024564000c1e1900 */
[----:B-12---:R-:W-:Y:S02]  /*65b0*/  @!P3 MOV R27, UR4 ;  /* 0x00000004001bbc02 */ /* 0x006fe40008000f00 */
.L_x_97:
[----:B------:R-:W-:Y:S05]  /*65c0*/  @!P4 BRA `(.L_x_98) ;  /* 0x000000000024c947 */ /* 0x000fea0003800000 */
[----:B------:R-:W-:Y:S01]  /*65d0*/  ISETP.NE.U32.AND P3, PT, R48, RZ, PT ;  /* 0x000000ff3000720c */ /* 0x000fe20003f65070 */
[----:B------:R-:W2:Y:S03]  /*65e0*/  LDCU.64 UR4, c[0x0][0x358] ;  /* 0x00006b00ff0477ac */ /* 0x000ea60008000a00 */
[----:B------:R-:W-:Y:S11]  /*65f0*/  ISETP.NE.AND.EX P3, PT, R49, RZ, PT, P3 ;  /* 0x000000ff3100720c */ /* 0x000ff60003f65330 */
[----:B------:R-:W-:Y:S02]  /*6600*/  @!UPT UIADD3 URZ, UPT, UPT, URZ, URZ, URZ ;  /* 0x000000fffffff290 */ /* 0x000fe4000fffe0ff */
[----:B------:R-:W3:Y:S01]  /*6610*/  @P3 LDC.64 R2, c[0x0][0x8a8] ;  /* 0x00022a00ff023b82 */ /* 0x000ee20000000a00 */
[----:B-1----:R-:W-:Y:S04]  /*6620*/  @P3 IMAD R0, R50, UR60, RZ ;  /* 0x0000003c32003c24 */ /* 0x002fe8000f8e02ff */
[----:B---3--:R-:W-:Y:S05]  /*6630*/  @P3 IMAD.WIDE R2, R0, 0x4, R2 ;  /* 0x0000000400023825 */ /* 0x008fea00078e0202 */
[----:B--2--5:R2:W5:Y:S02]  /*6640*/  @P3 LDG.E R24, desc[UR4][R2.64] ;  /* 0x0000000402183981 */ /* 0x024564000c1e1900 */
[----:B--2---:R-:W3:Y:S02]  /*6650*/  @!P3 LDC R24, c[0x0][0x8a0] ;  /* 0x00022800ff18bb82 */ /* 0x004ee40000000800 */
.L_x_98:
[----:B-----5:R-:W-:Y:S01]  /*6660*/  FSETP.NEU.AND P3, PT, R27, RZ, PT ;  /* 0x000000ff1b00720b */ /* 0x020fe20003f6d000 */
[----:B------:R-:W-:Y:S01]  /*6670*/  IMAD.SHL.U32 R74, R52, 0x4, RZ ;  /* 0x00000004344a7824 */ /* 0x000fe200078e00ff */
[----:B------:R-:W-:Y:S01]  /*6680*/  SEL R4, RZ, 0xffffffff, P2 ;  /* 0xffffffffff047807 */ /* 0x000fe20001000000 */
[----:B------:R-:W-:Y:S01]  /*6690*/  BSSY B1, `(.L_x_99) ;  /* 0x0000044000017945 */ /* 0x000fe20003800000 */
[----:B------:R-:W-:Y:S01]  /*66a0*/  @P1 LOP3.LUT P2, RZ, R53, 0xff, RZ, 0xc0, !PT ;  /* 0x000000ff35ff1812 */ /* 0x000fe2000784c0ff */
[----:B------:R-:W-:Y:S01]  /*66b0*/  VIADD R70, R74, UR43 ;  /* 0x0000002b4a467c36 */ /* 0x000fe20008000000 */
[----:B-1----:R-:W-:Y:S01]  /*66c0*/  @P1 SEL R0, RZ, 0xffffffff, P3 ;  /* 0xffffffffff001807 */ /* 0x002fe20001800000 */
[----:B------:R-:W-:Y:S01]  /*66d0*/  IMAD.MOV.U32 R75, RZ, RZ, 0x1 ;  /* 0x00000001ff4b7424 */ /* 0x000fe200078e00ff */
[----:B------:R-:W-:Y:S01]  /*66e0*/  LOP3.LUT R62, R62, 0x1, RZ, 0x3c, !PT ;  /* 0x000000013e3e7812 */ /* 0x000fe200078e3cff */
[----:B------:R-:W-:Y:S01]  /*66f0*/  IMAD.MOV.U32 R73, RZ, RZ, RZ ;  /* 0x000000ffff497224 */ /* 0x000fe200078e00ff */
[----:B------:R-:W-:Y:S02]  /*6700*/  @P0 SEL R0, R4, R0, !P2 ;  /* 0x0000000004000207 */ /* 0x000fe40005000000 */
[----:B------:R-:W-:Y:S02]  /*6710*/  CS2R R38, SRZ ;  /* 0x0000000000267805 */ /* 0x000fe4000001ff00 */
[----:B------:R-:W-:Y:S02]  /*6720*/  LEA R26, R22, UR43, 0x3 ;  /* 0x0000002b161a7c11 */ /* 0x000fe4000f8e18ff */
[----:B------:R-:W-:Y:S02]  /*6730*/  CS2R R36, SRZ ;  /* 0x0000000000247805 */ /* 0x000fe4000001ff00 */
[----:B------:R-:W-:Y:S02]  /*6740*/  @P1 LOP3.LUT R0, R0, 0x1, RZ, 0xc0, !PT ;  /* 0x0000000100001812 */ /* 0x000fe400078ec0ff */
[----:B------:R-:W-:Y:S02]  /*6750*/  CS2R R34, SRZ ;  /* 0x0000000000227805 */ /* 0x000fe4000001ff00 */
[----:B------:R-:W-:Y:S02]  /*6760*/  SHF.L.U32 R2, R61, 0x1f, RZ ;  /* 0x0000001f3d027819 */ /* 0x000fe400000006ff */
[----:B------:R-:W-:Y:S02]  /*6770*/  CS2R R32, SRZ ;  /* 0x0000000000207805 */ /* 0x000fe4000001ff00 */
[----:B------:R-:W-:Y:S02]  /*6780*/  ISETP.NE.U32.OR P6, PT, R0, 0x1, !P1 ;  /* 0x000000010000780c */ /* 0x000fe40004fc5470 */
[----:B------:R-:W-:Y:S02]  /*6790*/  CS2R R42, SRZ ;  /* 0x00000000002a7805 */ /* 0x000fe4000001ff00 */
[----:B------:R-:W-:Y:S02]  /*67a0*/  PLOP3.LUT P2, PT, PT, PT, UP1, 0x80, 0x8 ;  /* 0x000000000008781c */ /* 0x000fe40003f4f018 */
[----:B------:R-:W-:Y:S02]  /*67b0*/  CS2R R40, SRZ ;  /* 0x0000000000287805 */ /* 0x000fe4000001ff00 */
[----:B------:R-:W-:Y:S02]  /*67c0*/  LEA.HI R25, R22, R22, RZ, 0x1 ;  /* 0x0000001616197211 */ /* 0x000fe400078f08ff */
[----:B------:R-:W-:Y:S02]  /*67d0*/  CS2R R46, SRZ ;  /* 0x00000000002e7805 */ /* 0x000fe4000001ff00 */
[----:B------:R-:W-:Y:S02]  /*67e0*/  LOP3.LUT P4, R58, R53, 0xff, RZ, 0xc0, !PT ;  /* 0x000000ff353a7812 */ /* 0x000fe4000788c0ff */
[----:B------:R-:W-:Y:S02]  /*67f0*/  CS2R R44, SRZ ;  /* 0x00000000002c7805 */ /* 0x000fe4000001ff00 */
[----:B------:R-:W-:Y:S01]  /*6800*/  SEL R3, RZ, 0xffffffff, P3 ;  /* 0xffffffffff037807 */ /* 0x000fe20001800000 */
[----:B------:R-:W-:Y:S01]  /*6810*/  VIADD R71, R70, 0x400 ;  /* 0x0000040046477836 */ /* 0x000fe20000000000 */
[----:B------:R-:W-:Y:S01]  /*6820*/  P2R R68, PR, RZ, 0x40 ;  /* 0x00000040ff447803 */ /* 0x000fe20000000000 */
[----:B------:R-:W-:Y:S01]  /*6830*/  IMAD.IADD R69, R63, 0x1, R70 ;  /* 0x000000013f457824 */ /* 0x000fe200078e0246 */
[----:B------:R-:W-:Y:S02]  /*6840*/  @P6 SHF.L.U32 R0, R62, 0x1f, RZ ;  /* 0x0000001f3e006819 */ /* 0x000fe400000006ff */
[----:B------:R-:W-:Y:S02]  /*6850*/  @P2 SEL R3, R4, R3, !P4 ;  /* 0x0000000304032207 */ /* 0x000fe40006000000 */
[----:B------:R1:W2:Y:S02]  /*6860*/  @P6 SYNCS.PHASECHK.TRANS64.TRYWAIT P1, [UR43+0x20], R0 ;  /* 0x00002000ff0065a7 */ /* 0x0002a4000802112b */
[----:B------:R-:W-:Y:S04]  /*6870*/  LOP3.LUT R3, R3, 0x1, RZ, 0xc0, !PT ;  /* 0x0000000103037812 */ /* 0x000fe800078ec0ff */
[----:B------:R-:W-:Y:S04]  /*6880*/  ISETP.NE.U32.AND P5, PT, R3, 0x1, PT ;  /* 0x000000010300780c */ /* 0x000fe80003fa5070 */
[----:B------:R-:W-:Y:S01]  /*6890*/  P2R R76, PR, RZ, 0x20 ;  /* 0x00000020ff4c7803 */ /* 0x000fe20000000000 */
[----:B------:R4:W3:Y:S01]  /*68a0*/  SYNCS.PHASECHK.TRANS64.TRYWAIT P0, [R26+URZ+0x90], R2 ;  /* 0x000090021a0075a7 */ /* 0x0008e200080011ff */
[C---:B-1----:R-:W-:Y:S01]  /*68b0*/  IMAD.SHL.U32 R0, R25.reuse, 0x40, RZ ;  /* 0x0000004019007824 */ /* 0x042fe200078e00ff */
[----:B------:R-:W-:Y:S04]  /*68c0*/  LOP3.LUT R25, R25, 0xffe, RZ, 0xc0, !PT ;  /* 0x00000ffe19197812 */ /* 0x000fe800078ec0ff */
[----:B------:R-:W-:Y:S01]  /*68d0*/  LOP3.LUT R0, R0, 0xffffff80, RZ, 0xc0, !PT ;  /* 0xffffff8000007812 */ /* 0x000fe200078ec0ff */
[----:B------:R-:W-:Y:S04]  /*68e0*/  IMAD.IADD R25, R22, 0x1, -R25 ;  /* 0x0000000116197824 */ /* 0x000fe800078e0a19 */
[----:B------:R-:W-:Y:S04]  /*68f0*/  IMAD.IADD R0, R23, 0x1, R0 ;  /* 0x0000000117007824 */ /* 0x000fe800078e0200 */
[----:B------:R-:W-:Y:S01]  /*6900*/  IMAD R25, R25, 0x100000, R0 ;  /* 0x0010000019197824 */ /* 0x000fe200078e0200 */
[----:B--2---:R-:W-:Y:S01]  /*6910*/  @P6 SEL R75, RZ, 0x1, !P1 ;  /* 0x00000001ff4b6807 */ /* 0x004fe20004800000 */
[----:B----4-:R-:W-:Y:S06]  /*6920*/  @!P6 BRA `(.L_x_100) ;  /* 0x000000000068e947 */ /* 0x010fec0003800000 */
[C---:B------:R-:W-:Y:S01]  /*6930*/  @P5 IMAD R5, R64.reuse, 0x4, R71 ;  /* 0x0000000440055824 */ /* 0x040fe200078e0247 */
[----:B------:R-:W-:Y:S01]  /*6940*/  ISETP.NE.AND P1, PT, R75, RZ, PT ;  /* 0x000000ff4b00720c */ /* 0x000fe20003f25270 */
[----:B------:R-:W-:Y:S01]  /*6950*/  @P5 IMAD R4, R64, 0x4, R70 ;  /* 0x0000000440045824 */ /* 0x000fe200078e0246 */
[----:B------:R-:W-:Y:S01]  /*6960*/  BSSY B0, `(.L_x_101) ;  /* 0x000000e000007945 */ /* 0x000fe20003800000 */
[----:B------:R-:W-:Y:S01]  /*6970*/  IMAD.MOV.U32 R38, RZ, RZ, RZ ;  /* 0x000000ffff267224 */ /* 0x000fe200078e00ff */
[----:B------:R-:W-:Y:S01]  /*6980*/  CS2R R34, SRZ ;  /* 0x0000000000227805 */ /* 0x000fe2000001ff00 */
[----:B------:R-:W-:Y:S01]  /*6990*/  @P5 IMAD.IADD R5, R63, 0x1, R5 ;  /* 0x000000013f055824 */ /* 0x000fe200078e0205 */
[----:B------:R-:W-:Y:S02]  /*69a0*/  CS2R R32, SRZ ;  /* 0x0000000000207805 */ /* 0x000fe4000001ff00 */
[----:B------:R-:W-:Y:S02]  /*69b0*/  CS2R R36, SRZ ;  /* 0x0000000000247805 */ /* 0x000fe4000001ff00 */
[----:B------:R-:W-:Y:S02]  /*69c0*/  CS2R R46, SRZ ;  /* 0x00000000002e7805 */ /* 0x000fe4000001ff00 */
[----:B------:R-:W-:Y:S02]  /*69d0*/  CS2R R44, SRZ ;  /* 0x00000000002c7805 */ /* 0x000fe4000001ff00 */
[----:B------:R-:W-:Y:S02]  /*69e0*/  CS2R R42, SRZ ;  /* 0x00000000002a7805 */ /* 0x000fe4000001ff00 */
[----:B------:R-:W-:Y:S01]  /*69f0*/  CS2R R40, SRZ ;  /* 0x0000000000287805 */ /* 0x000fe2000001ff00 */
[----:B------:R-:W-:Y:S06]  /*6a00*/  @P1 BRA `(.L_x_102) ;  /* 0x00000000000c1947 */ /* 0x000fec0003800000 */
[----:B------:R-:W-:Y:S04]  /*6a10*/  SHF.L.U32 R3, R62, 0x1f, RZ ;  /* 0x0000001f3e037819 */ /* 0x000fe800000006ff */
[----:B------:R-:W1:Y:S02]  /*6a20*/  SYNCS.PHASECHK.TRANS64.TRYWAIT P1, [UR43+0x20], R3 ;  /* 0x00002003ff0075a7 */ /* 0x000e64000802112b */
[----:B-1----:R-:W-:Y:S05]  /*6a30*/  @!P1 BRA `(.L_x_103) ;  /* 0x0000003000689947 */ /* 0x002fea0003800000 */
.L_x_102:
[----:B------:R-:W-:Y:S05]  /*6a40*/  BSYNC B0 ;  /* 0x0000000000007941 */ /* 0x000fea0003800000 */
.L_x_101:
[----:B------:R-:W-:Y:S01]  /*6a50*/  ISETP.NE.AND P1, PT, R76, RZ, PT ;  /* 0x000000ff4c00720c */ /* 0x000fe20003f25270 */
[----:B------:R-:W-:Y:S11]  /*6a60*/  HFMA2 R73, -RZ, RZ, 0, 5.9604644775390625e-08 ;  /* 0x00000001ff497431 */ /* 0x000ff600000001ff */
[----:B------:R-:W-:Y:S01]  /*6a70*/  @!UPT UIADD3 URZ, UPT, UPT, URZ, URZ, URZ ;  /* 0x000000fffffff290 */ /* 0x000fe2000fffe0ff */
[----:B------:R-:W-:Y:S05]  /*6a80*/  @P1 WARPSYNC.ALL ;  /* 0x0000000000001948 */ /* 0x000fea0003800000 */
[----:B------:R2:W4:Y:S04]  /*6a90*/  @P1 LDSM.16.M88.4 R32, [R4+0x400] ;  /* 0x000400000420183b */ /* 0x0005280000000200 */
[----:B------:R2:W1:Y:S04]  /*6aa0*/  @P1 LDSM.16.M88.4 R36, [R5] ;  /* 0x000000000524183b */ /* 0x0004680000000200 */
[----:B------:R2:W1:Y:S04]  /*6ab0*/  @P1 LDSM.16.M88.4 R44, [R74+UR43+0x400] ;  /* 0x0004002b4a2c183b */ /* 0x0004680008000200 */
[----:B------:R2:W1:Y:S02]  /*6ac0*/  @P1 LDSM.16.M88.4 R40, [R69+0x400] ;  /* 0x000400004528183b */ /* 0x0004640000000200 */
.L_x_100:
[----:B------:R-:W-:Y:S05]  /*6ad0*/  BSYNC B1 ;  /* 0x0000000000017941 */ /* 0x000fea0003800000 */
.L_x_99:
[----:B-1----:R-:W-:Y:S04]  /*6ae0*/  SHF.R.U32.HI R0, RZ, 0x15, R25 ;  /* 0x00000015ff007819 */ /* 0x002fe80000011619 */
[----:B------:R-:W-:Y:S01]  /*6af0*/  LOP3.LUT P1, RZ, R0, 0x3, R54, 0x48, !PT ;  /* 0x0000000300ff7812 */ /* 0x000fe20007824836 */
[----:B------:R-:W-:Y:S01]  /*6b00*/  @!UPT UIADD3 URZ, UPT, UPT, URZ, URZ, URZ ;  /* 0x000000fffffff290 */ /* 0x000fe2000fffe0ff */
[----:B---3--:R-:W-:Y:S11]  /*6b10*/  @P0 BRA `(.L_x_104) ;  /* 0x0000000000080947 */ /* 0x008ff60003800000 */
[----:B------:R-:W1:Y:S02]  /*6b20*/  SYNCS.PHASECHK.TRANS64.TRYWAIT P0, [R26+URZ+0x90], R2 ;  /* 0x000090021a0075a7 */ /* 0x000e6400080011ff */
[----:B-1----:R-:W-:Y:S05]  /*6b30*/  @!P0 BRA `(.L_x_105) ;  /* 0x0000003000408947 */ /* 0x002fea0003800000 */
.L_x_104:
[----:B------:R-:W-:Y:S05]  /*6b40*/  @!P1 BRA `(.L_x_106) ;  /* 0x0000000000409947 */ /* 0x000fea0003800000 */
[----:B------:R-:W2:Y:S01]  /*6b50*/  LDCU.64 UR8, c[0x4][0x70] ;  /* 0x01000e00ff0877ac */ /* 0x000ea20008000a00 */
[----:B------:R-:W-:Y:S01]  /*6b60*/  MOV R3, 0x0 ;  /* 0x0000000000037802 */ /* 0x000fe20000000f00 */
[----:B------:R-:W-:Y:S02]  /*6b70*/  HFMA2 R12, -RZ, RZ, 0, 5.9604644775390625e-08 ;  /* 0x00000001ff0c7431 */ /* 0x000fe400000001ff */
[----:B------:R-:W-:Y:S02]  /*6b80*/  IMAD.MOV.U32 R8, RZ, RZ, 0x192 ;  /* 0x00000192ff087424 */ /* 0x000fe400078e00ff */
[----:B------:R-:W-:Y:S01]  /*6b90*/  IMAD.MOV.U32 R13, RZ, RZ, RZ ;  /* 0x000000ffff0d7224 */ /* 0x000fe200078e00ff */
[----:B------:R-:W3:Y:S01]  /*6ba0*/  LDCU.64 UR6, c[0x4][0x78] ;  /* 0x01000f00ff0677ac */ /* 0x000ee20008000a00 */
[----:B-1----:R-:W1:Y:S01]  /*6bb0*/  LDC.64 R2, c[0x4][R3] ;  /* 0x0100000003027b82 */ /* 0x002e620000000a00 */
[----:B------:R-:W5:Y:S01]  /*6bc0*/  LDCU.64 UR4, c[0x4][0x10] ;  /* 0x01000200ff0477ac */ /* 0x000f620008000a00 */
[----:B--2---:R-:W-:Y:S01]  /*6bd0*/  MOV R5, UR9 ;  /* 0x0000000900057c02 */ /* 0x004fe20008000f00 */
[----:B------:R-:W-:Y:S01]  /*6be0*/  IMAD.U32 R4, RZ, RZ, UR8 ;  /* 0x00000008ff047e24 */ /* 0x000fe2000f8e00ff */
[----:B---3--:R-:W-:Y:S01]  /*6bf0*/  MOV R7, UR7 ;  /* 0x0000000700077c02 */ /* 0x008fe20008000f00 */
[----:B------:R-:W-:Y:S01]  /*6c00*/  IMAD.U32 R6, RZ, RZ, UR6 ;  /* 0x00000006ff067e24 */ /* 0x000fe2000f8e00ff */
[----:B-----5:R-:W-:Y:S01]  /*6c10*/  MOV R11, UR5 ;  /* 0x00000005000b7c02 */ /* 0x020fe20008000f00 */
[----:B------:R-:W-:Y:S02]  /*6c20*/  IMAD.U32 R10, RZ, RZ, UR4 ;  /* 0x00000004ff0a7e24 */ /* 0x000fe4000f8e00ff */
[----:B------:R-:W-:Y:S07]  /*6c30*/  LEPC R20, `(.L_x_106) ;  /* 0x000000001014794e */ /* 0x000fee0000000000 */
[----:B-1--4-:R-:W-:Y:S05]  /*6c40*/  CALL.ABS.NOINC R2 ;  /* 0x0000000002007343 */ /* 0x012fea0003c00000 */
.L_x_106:
[----:B------:R-:W-:Y:S01]  /*6c50*/  LOP3.LUT R20, R44, 0xffffe000, RZ, 0xc0, !PT ;  /* 0xffffe0002c147812 */ /* 0x000fe200078ec0ff */
[----:B------:R-:W-:Y:S05]  /*6c60*/  WARPSYNC.ALL ;  /* 0x0000000000007948 */ /* 0x000fea0003800000 */
[----:B------:R-:W-:Y:S01]  /*6c70*/  R2UR UR4, R25 ;  /* 0x00000000190472ca */ /* 0x000fe200000e0000 */
[----:B------:R-:W-:Y:S01]  /*6c80*/  IMAD.SHL.U32 R77, R64, 0x4, RZ ;  /* 0x00000004404d7824 */ /* 0x000fe200078e00ff */
[----:B------:R-:W-:Y:S01]  /*6c90*/  LOP3.LUT R21, R45, 0xffffe000, RZ, 0xc0, !PT ;  /* 0xffffe0002d157812 */ /* 0x000fe200078ec0ff */
[----:B------:R-:W-:Y:S01]  /*6ca0*/  BSSY.RECONVERGENT B0, `(.L_x_107) ;  /* 0x0000059000007945 */ /* 0x000fe20003800200 */
[----:B------:R-:W-:Y:S02]  /*6cb0*/  ISETP.NE.AND P0, PT, R65, RZ, PT ;  /* 0x000000ff4100720c */ /* 0x000fe40003f05270 */
[----:B------:R-:W-:Y:S05]  /*6cc0*/  IADD3 R71, PT, PT, R71, R77, RZ ;  /* 0x0000004d47477210 */ /* 0x000fea0007ffe0ff */
[----:B------:R-:W-:Y:S02]  /*6cd0*/  IMAD.IADD R72, R63, 0x1, R71 ;  /* 0x000000013f487824 */ /* 0x000fe400078e0247 */
[----:B--2---:R-:W2:Y:S02]  /*6ce0*/  LDTM.16dp128bit.x8 R4, tmem[UR4] ;  /* 0x00000004000479ee */ /* 0x004ea40008180000 */
[C---:B--2---:R-:W-:Y:S01]  /*6cf0*/  FMUL R0, R24.reuse, R4 ;  /* 0x0000000418007220 */ /* 0x044fe20000400000 */
[C---:B-1----:R-:W-:Y:S01]  /*6d00*/  FMUL R2, R24.reuse, R5 ;  /* 0x0000000518027220 */ /* 0x042fe20000400000 */
[C---:B------:R-:W-:Y:S01]  /*6d10*/  FMUL R3, R24.reuse, R6 ;  /* 0x0000000618037220 */ /* 0x040fe20000400000 */
[----:B------:R-:W-:Y:S01]  /*6d20*/  FMUL R4, R24, R8 ;  /* 0x0000000818047220 */ /* 0x000fe20000400000 */
[C---:B------:R-:W-:Y:S01]  /*6d30*/  FFMA R28, R27.reuse, R20, R0 ;  /* 0x000000141b1c7223 */ /* 0x040fe20000000000 */
[----:B------:R-:W-:Y:S01]  /*6d40*/  LOP3.LUT R0, R46, 0xffffe000, RZ, 0xc0, !PT ;  /* 0xffffe0002e007812 */ /* 0x000fe200078ec0ff */
[----:B------:R-:W-:Y:S01]  /*6d50*/  FFMA R29, R27, R21, R2 ;  /* 0x000000151b1d7223 */ /* 0x000fe20000000002 */
[----:B------:R-:W-:Y:S01]  /*6d60*/  LOP3.LUT R2, R47, 0xffffe000, RZ, 0xc0, !PT ;  /* 0xffffe0002f027812 */ /* 0x000fe200078ec0ff */
[C---:B------:R-:W-:Y:S01]  /*6d70*/  FMUL R5, R24.reuse, R9 ;  /* 0x0000000918057220 */ /* 0x040fe20000400000 */
[----:B------:R-:W-:Y:S01]  /*6d80*/  F2FP.TF32.F32.PACK_B R28, R28 ;  /* 0x0000001cff1c723e */ /* 0x000fe200024050ff */
[C---:B------:R-:W-:Y:S01]  /*6d90*/  FMUL R8, R24.reuse, R12 ;  /* 0x0000000c18087220 */ /* 0x040fe20000400000 */
[----:B------:R-:W-:Y:S01]  /*6da0*/  F2FP.TF32.F32.PACK_B R29, R29 ;  /* 0x0000001dff1d723e */ /* 0x000fe200024050ff */
[C---:B------:R-:W-:Y:S01]  /*6db0*/  FMUL R9, R24.reuse, R13 ;  /* 0x0000000d18097220 */ /* 0x040fe20000400000 */
[----:B------:R-:W-:Y:S01]  /*6dc0*/  FMUL R12, R24, R16 ;  /* 0x00000010180c7220 */ /* 0x000fe20000400000 */
[----:B------:R-:W-:Y:S01]  /*6dd0*/  LOP3.LUT R16, R40, 0xffffe000, RZ, 0xc0, !PT ;  /* 0xffffe00028107812 */ /* 0x000fe200078ec0ff */
[C---:B------:R-:W-:Y:S01]  /*6de0*/  FMUL R7, R24.reuse, R7 ;  /* 0x0000000718077220 */ /* 0x040fe20000400000 */
[----:B------:R-:W-:Y:S01]  /*6df0*/  FMUL R13, R24, R17 ;  /* 0x00000011180d7220 */ /* 0x000fe20000400000 */
[----:B------:R-:W-:Y:S01]  /*6e00*/  LOP3.LUT R17, R41, 0xffffe000, RZ, 0xc0, !PT ;  /* 0xffffe00029117812 */ /* 0x000fe200078ec0ff */
[----:B------:R-:W-:Y:S01]  /*6e10*/  FFMA R30, R27, R0, R3 ;  /* 0x000000001b1e7223 */ /* 0x000fe20000000003 */
[----:B------:R-:W-:Y:S01]  /*6e20*/  LOP3.LUT R0, R42, 0xffffe000, RZ, 0xc0, !PT ;  /* 0xffffe0002a007812 */ /* 0x000fe200078ec0ff */
[----:B------:R-:W-:Y:S01]  /*6e30*/  FMUL R6, R24, R10 ;  /* 0x0000000a18067220 */ /* 0x000fe20000400000 */
[----:B----4-:R-:W-:Y:S01]  /*6e40*/  LOP3.LUT R3, R33, 0xffffe000, RZ, 0xc0, !PT ;  /* 0xffffe00021037812 */ /* 0x010fe200078ec0ff */
[----:B------:R-:W-:Y:S01]  /*6e50*/  FFMA R31, R27, R2, R7 ;  /* 0x000000021b1f7223 */ /* 0x000fe20000000007 */
[----:B------:R-:W-:Y:S01]  /*6e60*/  LOP3.LUT R2, R43, 0xffffe000, RZ, 0xc0, !PT ;  /* 0xffffe0002b027812 */ /* 0x000fe200078ec0ff */
[C---:B------:R-:W-:Y:S01]  /*6e70*/  FFMA R4, R27.reuse, R16, R4 ;  /* 0x000000101b047223 */ /* 0x040fe20000000004 */
[----:B------:R-:W-:Y:S01]  /*6e80*/  LOP3.LUT R16, R34, 0xffffe000, RZ, 0xc0, !PT ;  /* 0xffffe00022107812 */ /* 0x000fe200078ec0ff */
[C---:B------:R-:W-:Y:S01]  /*6e90*/  FFMA R5, R27.reuse, R17, R5 ;  /* 0x000000111b057223 */ /* 0x040fe20000000005 */
[----:B------:R-:W-:Y:S01]  /*6ea0*/  F2FP.TF32.F32.PACK_B R30, R30 ;  /* 0x0000001eff1e723e */ /* 0x000fe200024050ff */
[C---:B------:R-:W-:Y:S01]  /*6eb0*/  FFMA R6, R27.reuse, R0, R6 ;  /* 0x000000001b067223 */ /* 0x040fe20000000006 */
[----:B------:R-:W-:Y:S01]  /*6ec0*/  LOP3.LUT R0, R32, 0xffffe000, RZ, 0xc0, !PT ;  /* 0xffffe00020007812 */ /* 0x000fe200078ec0ff */
[C---:B------:R-:W-:Y:S01]  /*6ed0*/  FMUL R11, R24.reuse, R11 ;  /* 0x0000000b180b7220 */ /* 0x040fe20000400000 */
[----:B------:R-:W-:Y:S01]  /*6ee0*/  F2FP.TF32.F32.PACK_B R31, R31 ;  /* 0x0000001fff1f723e */ /* 0x000fe200024050ff */
[----:B------:R-:W-:Y:S01]  /*6ef0*/  FMUL R10, R24, R14 ;  /* 0x0000000e180a7220 */ /* 0x000fe20000400000 */
[----:B------:R-:W-:Y:S01]  /*6f00*/  F2FP.TF32.F32.PACK_B R4, R4 ;  /* 0x00000004ff04723e */ /* 0x000fe200024050ff */
[----:B------:R-:W-:Y:S01]  /*6f10*/  FFMA R7, R27, R2, R11 ;  /* 0x000000021b077223 */ /* 0x000fe2000000000b */
[----:B------:R-:W-:Y:S01]  /*6f20*/  LOP3.LUT R2, R35, 0xffffe000, RZ, 0xc0, !PT ;  /* 0xffffe00023027812 */ /* 0x000fe200078ec0ff */
[C---:B------:R-:W-:Y:S01]  /*6f30*/  FFMA R8, R27.reuse, R0, R8 ;  /* 0x000000001b087223 */ /* 0x040fe20000000008 */
[----:B------:R-:W-:Y:S01]  /*6f40*/  LOP3.LUT R0, R36, 0xffffe000, RZ, 0xc0, !PT ;  /* 0xffffe00024007812 */ /* 0x000fe200078ec0ff */
[----:B------:R1:W-:Y:S01]  /*6f50*/  STSM.16.M88.4 [R70+0x400], R28 ;  /* 0x0004001c46007844 */ /* 0x0003e20000000200 */
[----:B------:R-:W-:Y:S01]  /*6f60*/  F2FP.TF32.F32.PACK_B R5, R5 ;  /* 0x00000005ff05723e */ /* 0x000fe200024050ff */
[----:B------:R-:W-:Y:S01]  /*6f70*/  FMUL R15, R24, R15 ;  /* 0x0000000f180f7220 */ /* 0x000fe20000400000 */
[----:B------:R-:W-:Y:S01]  /*6f80*/  F2FP.TF32.F32.PACK_B R6, R6 ;  /* 0x00000006ff06723e */ /* 0x000fe200024050ff */
[C---:B------:R-:W-:Y:S01]  /*6f90*/  FFMA R9, R27.reuse, R3, R9 ;  /* 0x000000031b097223 */ /* 0x040fe20000000009 */
[C---:B------:R-:W-:Y:S01]  /*6fa0*/  FFMA R10, R27.reuse, R16, R10 ;  /* 0x000000101b0a7223 */ /* 0x040fe2000000000a */
[----:B------:R-:W-:Y:S01]  /*6fb0*/  FFMA R11, R27, R2, R15 ;  /* 0x000000021b0b7223 */ /* 0x000fe2000000000f */
[----:B------:R-:W-:Y:S01]  /*6fc0*/  LOP3.LUT R2, R37, 0xffffe000, RZ, 0xc0, !PT ;  /* 0xffffe00025027812 */ /* 0x000fe200078ec0ff */
[----:B------:R-:W-:Y:S01]  /*6fd0*/  FFMA R12, R27, R0, R12 ;  /* 0x000000001b0c7223 */ /* 0x000fe2000000000c */
[----:B------:R-:W-:Y:S01]  /*6fe0*/  LOP3.LUT R3, R38, 0xffffe000, RZ, 0xc0, !PT ;  /* 0xffffe00026037812 */ /* 0x000fe200078ec0ff */
[C---:B------:R-:W-:Y:S01]  /*6ff0*/  FMUL R14, R24.reuse, R18 ;  /* 0x00000012180e7220 */ /* 0x040fe20000400000 */
[----:B------:R-:W-:Y:S01]  /*7000*/  LOP3.LUT R0, R39, 0xffffe000, RZ, 0xc0, !PT ;  /* 0xffffe00027007812 */ /* 0x000fe200078ec0ff */
[----:B------:R-:W-:Y:S01]  /*7010*/  FMUL R19, R24, R19 ;  /* 0x0000001318137220 */ /* 0x000fe20000400000 */
[----:B------:R-:W-:Y:S01]  /*7020*/  F2FP.TF32.F32.PACK_B R7, R7 ;  /* 0x00000007ff07723e */ /* 0x000fe200024050ff */
[C---:B------:R-:W-:Y:S01]  /*7030*/  FFMA R13, R27.reuse, R2, R13 ;  /* 0x000000021b0d7223 */ /* 0x040fe2000000000d */
[C---:B------:R-:W-:Y:S01]  /*7040*/  FFMA R14, R27.reuse, R3, R14 ;  /* 0x000000031b0e7223 */ /* 0x040fe2000000000e */
[----:B------:R-:W-:Y:S01]  /*7050*/  FFMA R15, R27, R0, R19 ;  /* 0x000000001b0f7223 */ /* 0x000fe20000000013 */
[----:B------:R-:W-:Y:S01]  /*7060*/  F2FP.TF32.F32.PACK_B R8, R8 ;  /* 0x00000008ff08723e */ /* 0x000fe200024050ff */
[----:B------:R1:W-:Y:S01]  /*7070*/  STSM.16.M88.4 [R69+0x400], R4 ;  /* 0x0004000445007844 */ /* 0x0003e20000000200 */
[----:B------:R-:W-:Y:S02]  /*7080*/  F2FP.TF32.F32.PACK_B R9, R9 ;  /* 0x00000009ff09723e */ /* 0x000fe400024050ff */
[----:B------:R-:W-:Y:S02]  /*7090*/  F2FP.TF32.F32.PACK_B R10, R10 ;  /* 0x0000000aff0a723e */ /* 0x000fe400024050ff */
[----:B------:R-:W-:Y:S02]  /*70a0*/  F2FP.TF32.F32.PACK_B R11, R11 ;  /* 0x0000000bff0b723e */ /* 0x000fe400024050ff */
[----:B------:R-:W-:Y:S02]  /*70b0*/  F2FP.TF32.F32.PACK_B R12, R12 ;  /* 0x0000000cff0c723e */ /* 0x000fe400024050ff */
[----:B------:R-:W-:Y:S01]  /*70c0*/  F2FP.TF32.F32.PACK_B R13, R13 ;  /* 0x0000000dff0d723e */ /* 0x000fe200024050ff */
[----:B------:R1:W-:Y:S01]  /*70d0*/  STSM.16.M88.4 [R71], R8 ;  /* 0x0000000847007844 */ /* 0x0003e20000000200 */
[----:B------:R-:W-:Y:S02]  /*70e0*/  F2FP.TF32.F32.PACK_B R14, R14 ;  /* 0x0000000eff0e723e */ /* 0x000fe400024050ff */
[----:B------:R-:W-:Y:S05]  /*70f0*/  F2FP.TF32.F32.PACK_B R15, R15 ;  /* 0x0000000fff0f723e */ /* 0x000fea00024050ff */
[----:B------:R1:W-:Y:S01]  /*7100*/  STSM.16.M88.4 [R72], R12 ;  /* 0x0000000c48007844 */ /* 0x0003e20000000200 */
[----:B------:R-:W-:Y:S01]  /*7110*/  @!PT LDS RZ, [RZ] ;  /* 0x00000000fffff984 */ /* 0x000fe20000000800 */
[----:B------:R-:W-:Y:S01]  /*7120*/  @!PT LDS RZ, [RZ] ;  /* 0x00000000fffff984 */ /* 0x000fe20000000800 */
[----:B------:R-:W-:Y:S01]  /*7130*/  @!PT LDS RZ, [RZ] ;  /* 0x00000000fffff984 */ /* 0x000fe20000000800 */
[----:B------:R-:W-:Y:S01]  /*7140*/  @!PT LDS RZ, [RZ] ;  /* 0x00000000fffff984 */ /* 0x000fe20000000800 */
[----:B------:R2:W-:Y:S07]  /*7150*/  MEMBAR.ALL.CTA ;  /* 0x0000000000007992 */ /* 0x0005ee0000008000 */
[----:B--2---:R-:W2:Y:S02]  /*7160*/  FENCE.VIEW.ASYNC.S ;  /* 0x00000000000073c6 */ /* 0x004ea40000000000 */
[----:B--2---:R-:W-:Y:S06]  /*7170*/  BAR.SYNC.DEFER_BLOCKING 0x1, 0x80 ;  /* 0x0042000000007b1d */ /* 0x004fec0000010000 */
[----:B------:R-:W-:Y:S05]  /*7180*/  @P0 BRA `(.L_x_108) ;  /* 0x0000000000280947 */ /* 0x000fea0003800000 */
[----:B------:R-:W2:Y:S01]  /*7190*/  LDCU.64 UR6, c[0x0][0x348] ;  /* 0x00006900ff0677ac */ /* 0x000ea20008000a00 */
[----:B------:R-:W-:Y:S01]  /*71a0*/  UIADD3 UR4, UPT, UPT, UR43, 0x400, URZ ;  /* 0x000004002b047890 */ /* 0x000fe2000fffe0ff */
[----:B------:R-:W-:Y:S05]  /*71b0*/  UMOV UR51, UR60 ;  /* 0x0000003c00337c82 */ /* 0x000fea0008000000 */
[----:B------:R-:W-:Y:S04]  /*71c0*/  MOV R57, UR4 ;  /* 0x0000000400397c02 */ /* 0x000fe80008000f00 */
[----:B------:R-:W-:Y:S01]  /*71d0*/  R2UR UR48, R57 ;  /* 0x00000000393072ca */ /* 0x000fe200000e0000 */
[----:B--2---:R-:W-:Y:S04]  /*71e0*/  UIADD3 UR4, UP0, UPT, UR6, 0x680, URZ ;  /* 0x0000068006047890 */ /* 0x004fe8000ff1e0ff */
[----:B------:R-:W-:Y:S09]  /*71f0*/  UIADD3.X UR5, UPT, UPT, URZ, UR7, URZ, UP0, !UPT ;  /* 0x00000007ff057290 */ /* 0x000ff200087fe4ff */
[----:B------:R2:W-:Y:S01]  /*7200*/  UTMASTG.3D [UR48], [UR4] ;  /* 0x00000030040073b5 */ /* 0x0005e20008010000 */
[----:B------:R0:W-:Y:S01]  /*7210*/  UTMACMDFLUSH ;  /* 0x00000000000079b7 */ /* 0x0001e20000000000 */
[----:B--2---:R-:W-:Y:S04]  /*7220*/  DEPBAR.LE SB0, 0x1 ;  /* 0x000080400000791a */ /* 0x004fe80000000000 */
.L_x_108:
[----:B------:R-:W-:Y:S05]  /*7230*/  BSYNC.RECONVERGENT B0 ;  /* 0x0000000000007941 */ /* 0x000fea0003800200 */
.L_x_107:
[----:B------:R-:W-:Y:S01]  /*7240*/  BAR.SYNC.DEFER_BLOCKING 0x1, 0x80 ;  /* 0x0042000000007b1d */ /* 0x000fe20000010000 */
[----:B------:R-:W-:Y:S01]  /*7250*/  ISETP.NE.AND P1, PT, R68, RZ, PT ;  /* 0x000000ff4400720c */ /* 0x000fe20003f25270 */
[----:B------:R-:W-:Y:S01]  /*7260*/  UISETP.NE.AND UP0, UPT, UR46, URZ, UPT ;  /* 0x000000ff2e00728c */ /* 0x000fe2000bf05270 */
[----:B------:R-:W-:Y:S11]  /*7270*/  LEA R2, R73, UR43, 0x3 ;  /* 0x0000002b49027c11 */ /* 0x000ff6000f8e18ff */
[----:B------:R-:W-:Y:S01]  /*7280*/  @P1 SHF.L.U32 R3, R62, 0x1f, RZ ;  /* 0x0000001f3e031819 */ /* 0x000fe200000006ff */
[----:B------:R-:W-:Y:S06]  /*7290*/  BRA.U !UP0, `(.L_x_109) ;  /* 0x0000000108247547 */ /* 0x000fec000b800000 */
[----:B-1----:R-:W-:Y:S01]  /*72a0*/  IMAD.U32 R4, RZ, RZ, UR45 ;  /* 0x0000002dff047e24 */ /* 0x002fe2000f8e00ff */
[----:B------:R-:W-:Y:S01]  /*72b0*/  MOV R0, UR55 ;  /* 0x0000003700007c02 */ /* 0x000fe20008000f00 */
[----:B------:R-:W-:Y:S03]  /*72c0*/  UIADD3 UR4, UPT, UPT, UR45, 0x1, URZ ;  /* 0x000000012d047890 */ /* 0x000fe6000fffe0ff */
[----:B------:R-:W-:Y:S01]  /*72d0*/  @P1 LEA R4, R4, UR43, 0x3 ;  /* 0x0000002b04041c11 */ /* 0x000fe2000f8e18ff */
[----:B------:R-:W-:Y:S04]  /*72e0*/  UISETP.NE.AND UP0, UPT, UR4, 0x4, UPT ;  /* 0x000000040400788c */ /* 0x000fe8000bf05270 */
[----:B------:R-:W-:Y:S01]  /*72f0*/  @P1 VIADD R4, R4, 0x40 ;  /* 0x0000004004041836 */ /* 0x000fe20000000000 */
[----:B------:R-:W-:Y:S04]  /*7300*/  USEL UR45, UR4, URZ, UP0 ;  /* 0x000000ff042d7287 */ /* 0x000fe80008000000 */
[----:B------:R-:W-:Y:S04]  /*7310*/  @P1 PRMT R0, R0, 0x654, R4 ;  /* 0x0000065400001816 */ /* 0x000fe80000000004 */
[----:B------:R2:W-:Y:S04]  /*7320*/  @P1 SYNCS.ARRIVE.TRANS64.RED.A1T0 RZ, [R0+URZ], RZ ;  /* 0x000000ff00ff19a7 */ /* 0x0005e800081004ff */
.L_x_109:
[----:B------:R-:W3:Y:S01]  /*7330*/  @P1 SYNCS.PHASECHK.TRANS64.TRYWAIT P0, [R2+URZ+0x20], R3 ;  /* 0x00002003020015a7 */ /* 0x000ee200080011ff */
[----:B------:R-:W-:Y:S01]  /*7340*/  BSSY B1, `(.L_x_110) ;  /* 0x0000017000017945 */ /* 0x000fe20003800000 */
[----:B---3--:R-:W-:Y:S03]  /*7350*/  @P1 SEL R75, RZ, 0x1, !P0 ;  /* 0x00000001ff4b1807 */ /* 0x008fe60004000000 */
[----:B------:R-:W-:Y:S05]  /*7360*/  @!P1 BRA `(.L_x_111) ;  /* 0x0000000000509947 */ /* 0x000fea0003800000 */
[----:B------:R-:W-:Y:S01]  /*7370*/  ISETP.NE.AND P1, PT, R76, RZ, PT ;  /* 0x000000ff4c00720c */ /* 0x000fe20003f25270 */
[----:B------:R-:W-:Y:S01]  /*7380*/  BSSY B0, `(.L_x_112) ;  /* 0x000000a000007945 */ /* 0x000fe20003800000 */
[----:B------:R-:W-:Y:S11]  /*7390*/  ISETP.NE.AND P0, PT, R75, RZ, PT ;  /* 0x000000ff4b00720c */ /* 0x000ff60003f05270 */
[----:B-1----:R-:W-:Y:S04]  /*73a0*/  @P1 IMAD R5, R73, 0x2000, R74 ;  /* 0x0000200049051824 */ /* 0x002fe800078e024a */
[----:B------:R-:W-:Y:S05]  /*73b0*/  @P1 VIADD R4, R5, UR43 ;  /* 0x0000002b05041c36 */ /* 0x000fea0008000000 */
[----:B------:R-:W-:Y:S01]  /*73c0*/  @P1 IADD3 R3, PT, PT, R77, R4, RZ ;  /* 0x000000044d031210 */ /* 0x000fe20007ffe0ff */
[----:B------:R-:W-:Y:S01]  /*73d0*/  @P1 IMAD.IADD R4, R63, 0x1, R4 ;  /* 0x000000013f041824 */ /* 0x000fe200078e0204 */
[----:B------:R-:W-:Y:S06]  /*73e0*/  @P0 BRA `(.L_x_113) ;  /* 0x00000000000c0947 */ /* 0x000fec0003800000 */
[----:B--2---:R-:W-:Y:S04]  /*73f0*/  SHF.L.U32 R0, R62, 0x1f, RZ ;  /* 0x0000001f3e007819 */ /* 0x004fe800000006ff */
[----:B------:R-:W1:Y:S02]  /*7400*/  SYNCS.PHASECHK.TRANS64.TRYWAIT P0, [R2+URZ+0x20], R0 ;  /* 0x00002000020075a7 */ /* 0x000e6400080011ff */
[----:B-1----:R-:W-:Y:S05]  /*7410*/  @!P0 BRA `(.L_x_114) ;  /* 0x00000028001c8947 */ /* 0x002fea0003800000 */
.L_x_113:
[----:B------:R-:W-:Y:S05]  /*7420*/  BSYNC B0 ;  /* 0x0000000000007941 */ /* 0x000fea0003800000 */
.L_x_112:
[----:B------:R-:W-:Y:S02]  /*7430*/  ISETP.NE.AND P0, PT, R76, RZ, PT ;  /* 0x000000ff4c00720c */ /* 0x000fe40003f05270 */
[----:B------:R-:W-:Y:S11]  /*7440*/  IADD3 R73, PT, PT, R73, 0x1, RZ ;  /* 0x0000000149497810 */ /* 0x000ff60007ffe0ff */
[----:B-12---:R-:W-:Y:S01]  /*7450*/  @P0 IMAD.IADD R0, R63, 0x1, R3 ;  /* 0x000000013f000824 */ /* 0x006fe200078e0203 */
[----:B------:R-:W-:Y:S05]  /*7460*/  @P0 WARPSYNC.ALL ;  /* 0x0000000000000948 */ /* 0x000fea0003800000 */
[----:B------:R3:W4:Y:S04]  /*7470*/  @P0 LDSM.16.M88.4 R44, [R5+UR43+0x400] ;  /* 0x0004002b052c083b */ /* 0x0007280008000200 */
[----:B------:R3:W1:Y:S04]  /*7480*/  @P0 LDSM.16.M88.4 R40, [R4+0x400] ;  /* 0x000400000428083b */ /* 0x0006680000000200 */
[----:B------:R3:W2:Y:S04]  /*7490*/  @P0 LDSM.16.M88.4 R32, [R3+0x400] ;  /* 0x000400000320083b */ /* 0x0006a80000000200 */
[----:B------:R3:W1:Y:S02]  /*74a0*/  @P0 LDSM.16.M88.4 R36, [R0+0x400] ;  /* 0x000400000024083b */ /* 0x0006640000000200 */
.L_x_111:
[----:B------:R-:W-:Y:S05]  /*74b0*/  BSYNC B1 ;  /* 0x0000000000017941 */ /* 0x000fea0003800000 */
.L_x_110:
[----:B--23--:R-:W-:Y:S05]  /*74c0*/  VIADD R0, R25, 0x20 ;  /* 0x0000002019007836 */ /* 0x00cfea0000000000 */
[----:B------:R-:W-:Y:S04]  /*74d0*/  SHF.R.U32.HI R0, RZ, 0x15, R0 ;  /* 0x00000015ff007819 */ /* 0x000fe80000011600 */
[----:B------:R-:W-:Y:S11]  /*74e0*/  LOP3.LUT P0, RZ, R0, 0x3, R54, 0x48, !PT ;  /* 0x0000000300ff7812 */ /* 0x000ff60007804836 */
[----:B------:R-:W-:Y:S02]  /*74f0*/  @!UPT UIADD3 URZ, UPT, UPT, URZ, URZ, URZ ;  /* 0x000000fffffff290 */ /* 0x000fe4000fffe0ff */
[----:B------:R-:W-:Y:S05]  /*7500*/  @!P0 BRA `(.L_x_115) ;  /* 0x0000000000408947 */ /* 0x000fea0003800000 */
[----:B------:R-:W2:Y:S01]  /*7510*/  LDCU.64 UR8, c[0x4][0x70] ;  /* 0x01000e00ff0877ac */ /* 0x000ea20008000a00 */
[----:B------:R-:W-:Y:S01]  /*7520*/  MOV R3, 0x0 ;  /* 0x0000000000037802 */ /* 0x000fe20000000f00 */
[----:B-1----:R-:W-:Y:S02]  /*7530*/  HFMA2 R12, -RZ, RZ, 0, 5.9604644775390625e-08 ;  /* 0x00000001ff0c7431 */ /* 0x002fe400000001ff */
[----:B------:R-:W-:Y:S02]  /*7540*/  IMAD.MOV.U32 R8, RZ, RZ, 0x192 ;  /* 0x00000192ff087424 */ /* 0x000fe400078e00ff */
[----:B------:R-:W-:Y:S01]  /*7550*/  IMAD.MOV.U32 R13, RZ, RZ, RZ ;  /* 0x000000ffff0d7224 */ /* 0x000fe200078e00ff */
[----:B------:R-:W1:Y:S01]  /*7560*/  LDCU.64 UR6, c[0x4][0x78] ;  /* 0x01000f00ff0677ac */ /* 0x000e620008000a00 */
[----:B------:R-:W3:Y:S01]  /*7570*/  LDC.64 R2, c[0x4][R3] ;  /* 0x0100000003027b82 */ /* 0x000ee20000000a00 */
[----:B------:R-:W5:Y:S01]  /*7580*/  LDCU.64 UR4, c[0x4][0x10] ;  /* 0x01000200ff0477ac */ /* 0x000f620008000a00 */
[----:B--2---:R-:W-:Y:S01]  /*7590*/  MOV R5, UR9 ;  /* 0x0000000900057c02 */ /* 0x004fe20008000f00 */
[----:B------:R-:W-:Y:S01]  /*75a0*/  IMAD.U32 R4, RZ, RZ, UR8 ;  /* 0x00000008ff047e24 */ /* 0x000fe2000f8e00ff */
[----:B-1----:R-:W-:Y:S01]  /*75b0*/  MOV R7, UR7 ;  /* 0x0000000700077c02 */ /* 0x002fe20008000f00 */
[----:B------:R-:W-:Y:S01]  /*75c0*/  IMAD.U32 R6, RZ, RZ, UR6 ;  /* 0x00000006ff067e24 */ /* 0x000fe2000f8e00ff */
[----:B-----5:R-:W-:Y:S01]  /*75d0*/  MOV R11, UR5 ;  /* 0x00000005000b7c02 */ /* 0x020fe20008000f00 */
[----:B------:R-:W-:Y:S02]  /*75e0*/  IMAD.U32 R10, RZ, RZ, UR4 ;  /* 0x00000004ff0a7e24 */ /* 0x000fe4000f8e00ff */
[----:B------:R-:W-:Y:S07]  /*75f0*/  LEPC R20, `(.L_x_115) ;  /* 0x000000001014794e */ /* 0x000fee0000000000 */
[----:B---34-:R-:W-:Y:S05]  /*7600*/  CALL.ABS.NOINC R2 ;  /* 0x0000000002007343 */ /* 0x018fea0003c00000 */
.L_x_115:
[----:B------:R-:W-:Y:S01]  /*7610*/  ISETP.NE.AND P6, PT, R68, RZ, PT ;  /* 0x000000ff4400720c */ /* 0x000fe20003fc5270 */
[----:B------:R-:W-:Y:S05]  /*7620*/  WARPSYNC.ALL ;  /* 0x0000000000007948 */ /* 0x000fea0003800000 */
[----:B------:R-:W-:Y:S01]  /*7630*/  R2UR UR4, R25 ;  /* 0x00000000190472ca */ /* 0x000fe200000e0000 */
[----:B------:R-:W-:Y:S01]  /*7640*/  IMAD.U32 R0, RZ, RZ, UR45 ;  /* 0x0000002dff007e24 */ /* 0x000fe2000f8e00ff */
[----:B----4-:R-:W-:Y:S01]  /*7650*/  LOP3.LUT R20, R44, 0xffffe000, RZ, 0xc0, !PT ;  /* 0xffffe0002c147812 */ /* 0x010fe200078ec0ff */
[----:B------:R-:W-:Y:S01]  /*7660*/  IMAD.U32 R21, RZ, RZ, UR55 ;  /* 0x00000037ff157e24 */ /* 0x000fe2000f8e00ff */
[----:B------:R-:W-:Y:S01]  /*7670*/  ISETP.NE.AND P0, PT, R65, RZ, PT ;  /* 0x000000ff4100720c */ /* 0x000fe20003f05270 */
[----:B------:R-:W-:Y:S02]  /*7680*/  BSSY.RECONVERGENT B0, `(.L_x_116) ;  /* 0x000005c000007945 */ /* 0x000fe40003800200 */
[----:B------:R-:W-:Y:S05]  /*7690*/  @P6 LEA R0, R0, UR43, 0x3 ;  /* 0x0000002b00006c11 */ /* 0x000fea000f8e18ff */
[----:B------:R-:W-:Y:S01]  /*76a0*/  @P6 VIADD R0, R0, 0x40 ;  /* 0x0000004000006836 */ /* 0x000fe20000000000 */
[----:B-1----:R-:W1:Y:S04]  /*76b0*/  LDTM.16dp128bit.x8 R4, tmem[UR4+0x20] ;  /* 0x00002004000479ee */ /* 0x002e680008180000 */
[----:B------:R-:W-:Y:S01]  /*76c0*/  @P6 PRMT R21, R21, 0x654, R0 ;  /* 0x0000065415156816 */ /* 0x000fe20000000000 */
[C---:B-1----:R-:W-:Y:S01]  /*76d0*/  FMUL R0, R24.reuse, R4 ;  /* 0x0000000418007220 */ /* 0x042fe20000400000 */
[C---:B------:R-:W-:Y:S01]  /*76e0*/  FMUL R4, R24.reuse, R8 ;  /* 0x0000000818047220 */ /* 0x040fe20000400000 */
[C---:B------:R-:W-:Y:S01]  /*76f0*/  FMUL R8, R24.reuse, R12 ;  /* 0x0000000c18087220 */ /* 0x040fe20000400000 */
[C---:B------:R-:W-:Y:S01]  /*7700*/  FMUL R12, R24.reuse, R16 ;  /* 0x00000010180c7220 */ /* 0x040fe20000400000 */
[----:B------:R-:W-:Y:S01]  /*7710*/  LOP3.LUT R16, R45, 0xffffe000, RZ, 0xc0, !PT ;  /* 0xffffe0002d107812 */ /* 0x000fe200078ec0ff */
[C---:B------:R-:W-:Y:S01]  /*7720*/  FMUL R2, R24.reuse, R5 ;  /* 0x0000000518027220 */ /* 0x040fe20000400000 */
[C---:B------:R-:W-:Y:S01]  /*7730*/  FMUL R3, R24.reuse, R6 ;  /* 0x0000000618037220 */ /* 0x040fe20000400000 */
[----:B------:R-:W-:Y:S01]  /*7740*/  FMUL R5, R24, R9 ;  /* 0x0000000918057220 */ /* 0x000fe20000400000 */
[----:B------:R-:W-:Y:S01]  /*7750*/  FFMA R28, R27, R20, R0 ;  /* 0x000000141b1c7223 */ /* 0x000fe20000000000 */
[----:B------:R-:W-:Y:S01]  /*7760*/  LOP3.LUT R0, R46, 0xffffe000, RZ, 0xc0, !PT ;  /* 0xffffe0002e007812 */ /* 0x000fe200078ec0ff */
[C---:B------:R-:W-:Y:S01]  /*7770*/  FMUL R6, R24.reuse, R10 ;  /* 0x0000000a18067220 */ /* 0x040fe20000400000 */
[C---:B------:R-:W-:Y:S01]  /*7780*/  FMUL R9, R24.reuse, R13 ;  /* 0x0000000d18097220 */ /* 0x040fe20000400000 */
[C---:B------:R-:W-:Y:S01]  /*7790*/  FMUL R10, R24.reuse, R14 ;  /* 0x0000000e180a7220 */ /* 0x040fe20000400000 */
[----:B------:R-:W-:Y:S01]  /*77a0*/  F2FP.TF32.F32.PACK_B R28, R28 ;  /* 0x0000001cff1c723e */ /* 0x000fe200024050ff */
[C---:B------:R-:W-:Y:S01]  /*77b0*/  FMUL R13, R24.reuse, R17 ;  /* 0x00000011180d7220 */ /* 0x040fe20000400000 */
[----:B------:R-:W-:Y:S01]  /*77c0*/  LOP3.LUT R17, R47, 0xffffe000, RZ, 0xc0, !PT ;  /* 0xffffe0002f117812 */ /* 0x000fe200078ec0ff */
[----:B------:R-:W-:Y:S01]  /*77d0*/  FMUL R14, R24, R18 ;  /* 0x00000012180e7220 */ /* 0x000fe20000400000 */
[----:B------:R-:W-:Y:S01]  /*77e0*/  LOP3.LUT R18, R40, 0xffffe000, RZ, 0xc0, !PT ;  /* 0xffffe00028127812 */ /* 0x000fe200078ec0ff */
[----:B------:R-:W-:Y:S01]  /*77f0*/  FFMA R29, R27, R16, R2 ;  /* 0x000000101b1d7223 */ /* 0x000fe20000000002 */
[----:B------:R-:W-:Y:S01]  /*7800*/  LOP3.LUT R2, R41, 0xffffe000, RZ, 0xc0, !PT ;  /* 0xffffe00029027812 */ /* 0x000fe200078ec0ff */
[----:B------:R-:W-:Y:S01]  /*7810*/  FMUL R7, R24, R7 ;  /* 0x0000000718077220 */ /* 0x000fe20000400000 */
[----:B------:R-:W-:Y:S01]  /*7820*/  LOP3.LUT R16, R33, 0xffffe000, RZ, 0xc0, !PT ;  /* 0xffffe00021107812 */ /* 0x000fe200078ec0ff */
[C---:B------:R-:W-:Y:S01]  /*7830*/  FFMA R30, R27.reuse, R0, R3 ;  /* 0x000000001b1e7223 */ /* 0x040fe20000000003 */
[----:B------:R-:W-:Y:S01]  /*7840*/  LOP3.LUT R0, R42, 0xffffe000, RZ, 0xc0, !PT ;  /* 0xffffe0002a007812 */ /* 0x000fe200078ec0ff */
[C---:B------:R-:W-:Y:S01]  /*7850*/  FFMA R31, R27.reuse, R17, R7 ;  /* 0x000000111b1f7223 */ /* 0x040fe20000000007 */
[----:B------:R-:W-:Y:S01]  /*7860*/  LOP3.LUT R3, R32, 0xffffe000, RZ, 0xc0, !PT ;  /* 0xffffe00020037812 */ /* 0x000fe200078ec0ff */
[C---:B------:R-:W-:Y:S01]  /*7870*/  FFMA R4, R27.reuse, R18, R4 ;  /* 0x000000121b047223 */ /* 0x040fe20000000004 */
[----:B------:R-:W-:Y:S01]  /*7880*/  F2FP.TF32.F32.PACK_B R29, R29 ;  /* 0x0000001dff1d723e */ /* 0x000fe200024050ff */
[----:B------:R-:W-:Y:S01]  /*7890*/  FFMA R5, R27, R2, R5 ;  /* 0x000000021b057223 */ /* 0x000fe20000000005 */
[----:B------:R-:W-:Y:S01]  /*78a0*/  LOP3.LUT R2, R43, 0xffffe000, RZ, 0xc0, !PT ;  /* 0xffffe0002b027812 */ /* 0x000fe200078ec0ff */
[----:B------:R-:W-:Y:S01]  /*78b0*/  FMUL R11, R24, R11 ;  /* 0x0000000b180b7220 */ /* 0x000fe20000400000 */
[----:B------:R-:W-:Y:S01]  /*78c0*/  F2FP.TF32.F32.PACK_B R30, R30 ;  /* 0x0000001eff1e723e */ /* 0x000fe200024050ff */
[C---:B------:R-:W-:Y:S01]  /*78d0*/  FFMA R6, R27.reuse, R0, R6 ;  /* 0x000000001b067223 */ /* 0x040fe20000000006 */
[----:B------:R-:W-:Y:S01]  /*78e0*/  LOP3.LUT R0, R34, 0xffffe000, RZ, 0xc0, !PT ;  /* 0xffffe00022007812 */ /* 0x000fe200078ec0ff */
[----:B------:R-:W-:Y:S01]  /*78f0*/  FFMA R7, R27, R2, R11 ;  /* 0x000000021b077223 */ /* 0x000fe2000000000b */
[----:B------:R-:W-:Y:S01]  /*7900*/  LOP3.LUT R2, R35, 0xffffe000, RZ, 0xc0, !PT ;  /* 0xffffe00023027812 */ /* 0x000fe200078ec0ff */
[----:B------:R-:W-:Y:S01]  /*7910*/  FFMA R8, R27, R3, R8 ;  /* 0x000000031b087223 */ /* 0x000fe20000000008 */
[----:B------:R-:W-:Y:S01]  /*7920*/  LOP3.LUT R3, R37, 0xffffe000, RZ, 0xc0, !PT ;  /* 0xffffe00025037812 */ /* 0x000fe200078ec0ff */
[C---:B------:R-:W-:Y:S01]  /*7930*/  FFMA R9, R27.reuse, R16, R9 ;  /* 0x000000101b097223 */ /* 0x040fe20000000009 */
[----:B------:R-:W-:Y:S01]  /*7940*/  F2FP.TF32.F32.PACK_B R31, R31 ;  /* 0x0000001fff1f723e */ /* 0x000fe200024050ff */
[----:B------:R-:W-:Y:S01]  /*7950*/  FMUL R15, R24, R15 ;  /* 0x0000000f180f7220 */ /* 0x000fe20000400000 */
[----:B------:R-:W-:Y:S01]  /*7960*/  LOP3.LUT R16, R38, 0xffffe000, RZ, 0xc0, !PT ;  /* 0xffffe00026107812 */ /* 0x000fe200078ec0ff */
[C---:B------:R-:W-:Y:S01]  /*7970*/  FFMA R10, R27.reuse, R0, R10 ;  /* 0x000000001b0a7223 */ /* 0x040fe2000000000a */
[----:B------:R-:W-:Y:S01]  /*7980*/  LOP3.LUT R0, R36, 0xffffe000, RZ, 0xc0, !PT ;  /* 0xffffe00024007812 */ /* 0x000fe200078ec0ff */
[----:B------:R-:W-:Y:S01]  /*7990*/  FFMA R11, R27, R2, R15 ;  /* 0x000000021b0b7223 */ /* 0x000fe2000000000f */
[----:B------:R-:W-:Y:S01]  /*79a0*/  LOP3.LUT R2, R39, 0xffffe000, RZ, 0xc0, !PT ;  /* 0xffffe00027027812 */ /* 0x000fe200078ec0ff */
[----:B------:R1:W-:Y:S01]  /*79b0*/  STSM.16.M88.4 [R70+0x2400], R28 ;  /* 0x0024001c46007844 */ /* 0x0003e20000000200 */
[----:B------:R-:W-:Y:S01]  /*79c0*/  F2FP.TF32.F32.PACK_B R4, R4 ;  /* 0x00000004ff04723e */ /* 0x000fe200024050ff */
[----:B------:R-:W-:Y:S01]  /*79d0*/  FMUL R19, R24, R19 ;  /* 0x0000001318137220 */ /* 0x000fe20000400000 */
[----:B------:R-:W-:Y:S01]  /*79e0*/  F2FP.TF32.F32.PACK_B R5, R5 ;  /* 0x00000005ff05723e */ /* 0x000fe200024050ff */
[C---:B------:R-:W-:Y:S01]  /*79f0*/  FFMA R12, R27.reuse, R0, R12 ;  /* 0x000000001b0c7223 */ /* 0x040fe2000000000c */
[----:B------:R-:W-:Y:S01]  /*7a00*/  F2FP.TF32.F32.PACK_B R6, R6 ;  /* 0x00000006ff06723e */ /* 0x000fe200024050ff */
[C---:B------:R-:W-:Y:S01]  /*7a10*/  FFMA R13, R27.reuse, R3, R13 ;  /* 0x000000031b0d7223 */ /* 0x040fe2000000000d */
[----:B------:R-:W-:Y:S01]  /*7a20*/  F2FP.TF32.F32.PACK_B R7, R7 ;  /* 0x00000007ff07723e */ /* 0x000fe200024050ff */
[C---:B------:R-:W-:Y:S01]  /*7a30*/  FFMA R14, R27.reuse, R16, R14 ;  /* 0x000000101b0e7223 */ /* 0x040fe2000000000e */
[----:B------:R-:W-:Y:S01]  /*7a40*/  FFMA R15, R27, R2, R19 ;  /* 0x000000021b0f7223 */ /* 0x000fe20000000013 */
[----:B------:R-:W-:Y:S02]  /*7a50*/  F2FP.TF32.F32.PACK_B R8, R8 ;  /* 0x00000008ff08723e */ /* 0x000fe400024050ff */
[----:B------:R1:W-:Y:S01]  /*7a60*/  STSM.16.M88.4 [R69+0x2400], R4 ;  /* 0x0024000445007844 */ /* 0x0003e20000000200 */
[----:B------:R-:W-:Y:S02]  /*7a70*/  F2FP.TF32.F32.PACK_B R9, R9 ;  /* 0x00000009ff09723e */ /* 0x000fe400024050ff */
[----:B------:R-:W-:Y:S02]  /*7a80*/  F2FP.TF32.F32.PACK_B R10, R10 ;  /* 0x0000000aff0a723e */ /* 0x000fe400024050ff */
[----:B------:R-:W-:Y:S02]  /*7a90*/  F2FP.TF32.F32.PACK_B R11, R11 ;  /* 0x0000000bff0b723e */ /* 0x000fe400024050ff */
[----:B------:R-:W-:Y:S02]  /*7aa0*/  F2FP.TF32.F32.PACK_B R12, R12 ;  /* 0x0000000cff0c723e */ /* 0x000fe400024050ff */
[----:B------:R-:W-:Y:S01]  /*7ab0*/  F2FP.TF32.F32.PACK_B R13, R13 ;  /* 0x0000000dff0d723e */ /* 0x000fe200024050ff */
[----:B------:R1:W-:Y:S01]  /*7ac0*/  STSM.16.M88.4 [R71+0x2000], R8 ;  /* 0x0020000847007844 */ /* 0x0003e20000000200 */
[----:B------:R-:W-:Y:S02]  /*7ad0*/  F2FP.TF32.F32.PACK_B R14, R14 ;  /* 0x0000000eff0e723e */ /* 0x000fe400024050ff */
[----:B------:R-:W-:Y:S02]  /*7ae0*/  F2FP.TF32.F32.PACK_B R15, R15 ;  /* 0x0000000fff0f723e */ /* 0x000fe400024050ff */
[----:B------:R-:W-:Y:S02]  /*7af0*/  LEA R0, R73, UR43, 0x3 ;  /* 0x0000002b49007c11 */ /* 0x000fe4000f8e18ff */
[----:B------:R-:W-:Y:S01]  /*7b00*/  @P6 SHF.L.U32 R2, R62, 0x1f, RZ ;  /* 0x0000001f3e026819 */ /* 0x000fe200000006ff */
[----:B------:R1:W-:Y:S01]  /*7b10*/  STSM.16.M88.4 [R72+0x2000], R12 ;  /* 0x0020000c48007844 */ /* 0x0003e20000000200 */
        /* <DEDUP_REMOVED lines=9> */
[----:B------:R-:W-:Y:S02]  /*7bb0*/  UIADD3 UR9, UPT, UPT, UR49, 0x20, URZ ;  /* 0x0000002031097890 */ /* 0x000fe4000fffe0ff */
[----:B------:R-:W-:Y:S01]  /*7bc0*/  UIADD3 UR8, UPT, UPT, UR43, 0x2400, URZ ;  /* 0x000024002b087890 */ /* 0x000fe2000fffe0ff */
[----:B------:R-:W-:Y:S01]  /*7bd0*/  UMOV UR10, UR50 ;  /* 0x00000032000a7c82 */ /* 0x000fe20008000000 */
[----:B------:R-:W-:Y:S01]  /*7be0*/  UMOV UR11, UR60 ;  /* 0x0000003c000b7c82 */ /* 0x000fe20008000000 */
[----:B--2---:R-:W-:Y:S04]  /*7bf0*/  UIADD3 UR4, UP0, UPT, UR6, 0x680, URZ ;  /* 0x0000068006047890 */ /* 0x004fe8000ff1e0ff */
[----:B------:R-:W-:Y:S09]  /*7c00*/  UIADD3.X UR5, UPT, UPT, URZ, UR7, URZ, UP0, !UPT ;  /* 0x00000007ff057290 */ /* 0x000ff200087fe4ff */
[----:B------:R2:W-:Y:S01]  /*7c10*/  UTMASTG.3D [UR8], [UR4] ;  /* 0x00000008040073b5 */ /* 0x0005e20008010000 */
[----:B------:R0:W-:Y:S01]  /*7c20*/  UTMACMDFLUSH ;  /* 0x00000000000079b7 */ /* 0x0001e20000000000 */
[----:B--2---:R-:W-:Y:S04]  /*7c30*/  DEPBAR.LE SB0, 0x1 ;  /* 0x000080400000791a */ /* 0x004fe80000000000 */
.L_x_117:
[----:B------:R-:W-:Y:S05]  /*7c40*/  BSYNC.RECONVERGENT B0 ;  /* 0x0000000000007941 */ /* 0x000fea0003800200 */
.L_x_116:
[----:B------:R-:W-:Y:S01]  /*7c50*/  BAR.SYNC.DEFER_BLOCKING 0x1, 0x80 ;  /* 0x0042000000007b1d */ /* 0x000fe20000010000 */
[----:B------:R-:W-:Y:S04]  /*7c60*/  UIADD3 UR4, UPT, UPT, UR45, 0x1, URZ ;  /* 0x000000012d047890 */ /* 0x000fe8000fffe0ff */
[----:B------:R-:W-:Y:S04]  /*7c70*/  UISETP.NE.AND UP0, UPT, UR4, 0x4, UPT ;  /* 0x000000040400788c */ /* 0x000fe8000bf05270 */
[----:B------:R-:W-:Y:S01]  /*7c80*/  USEL UR44, UR4, URZ, UP0 ;  /* 0x000000ff042c7287 */ /* 0x000fe20008000000 */
[----:B------:R2:W-:Y:S01]  /*7c90*/  @P6 SYNCS.ARRIVE.TRANS64.RED.A1T0 RZ, [R21+URZ], RZ ;  /* 0x000000ff15ff69a7 */ /* 0x0005e200081004ff */
[----:B------:R-:W-:Y:S01]  /*7ca0*/  BSSY B1, `(.L_x_118) ;  /* 0x0000018000017945 */ /* 0x000fe20003800000 */
[----:B------:R-:W3:Y:S02]  /*7cb0*/  @P6 SYNCS.PHASECHK.TRANS64.TRYWAIT P0, [R0+URZ+0x20], R2 ;  /* 0x00002002000065a7 */ /* 0x000ee400080011ff */
[----:B---3--:R-:W-:Y:S01]  /*7cc0*/  @P6 SEL R75, RZ, 0x1, !P0 ;  /* 0x00000001ff4b6807 */ /* 0x008fe20004000000 */
[----:B--2---:R-:W-:Y:S06]  /*7cd0*/  @!P6 BRA `(.L_x_119) ;  /* 0x000000000050e947 */ /* 0x004fec0003800000 */
        /* <DEDUP_REMOVED lines=8> */
[----:B------:R-:W-:Y:S04]  /*7d60*/  SHF.L.U32 R5, R62, 0x1f, RZ ;  /* 0x0000001f3e057819 */ /* 0x000fe800000006ff */
[----:B------:R-:W1:Y:S02]  /*7d70*/  SYNCS.PHASECHK.TRANS64.TRYWAIT P0, [R0+URZ+0x20], R5 ;  /* 0x00002005000075a7 */ /* 0x000e6400080011ff */
[----:B-1----:R-:W-:Y:S05]  /*7d80*/  @!P0 BRA `(.L_x_122) ;  /* 0x0000001c00d48947 */ /* 0x002fea0003800000 */
.L_x_121:
[----:B------:R-:W-:Y:S05]  /*7d90*/  BSYNC B0 ;  /* 0x0000000000007941 */ /* 0x000fea0003800000 */
.L_x_120:
[----:B------:R-:W-:Y:S02]  /*7da0*/  ISETP.NE.AND P0, PT, R76, RZ, PT ;  /* 0x000000ff4c00720c */ /* 0x000fe40003f05270 */
[----:B------:R-:W-:Y:S11]  /*7db0*/  IADD3 R73, PT, PT, R73, 0x1, RZ ;  /* 0x0000000149497810 */ /* 0x000ff60007ffe0ff */
[----:B-1----:R-:W-:Y:S01]  /*7dc0*/  @P0 IMAD.IADD R0, R63, 0x1, R2 ;  /* 0x000000013f000824 */ /* 0x002fe200078e0202 */
[----:B------:R-:W-:Y:S05]  /*7dd0*/  @P0 WARPSYNC.ALL ;  /* 0x0000000000000948 */ /* 0x000fea0003800000 */
[----:B------:R2:W3:Y:S04]  /*7de0*/  @P0 LDSM.16.M88.4 R44, [R4+UR43+0x400] ;  /* 0x0004002b042c083b */ /* 0x0004e80008000200 */
[----:B------:R2:W4:Y:S04]  /*7df0*/  @P0 LDSM.16.M88.4 R40, [R3+0x400] ;  /* 0x000400000328083b */ /* 0x0005280000000200 */
[----:B------:R2:W1:Y:S04]  /*7e00*/  @P0 LDSM.16.M88.4 R32, [R2+0x400] ;  /* 0x000400000220083b */ /* 0x0004680000000200 */
[----:B------:R2:W1:Y:S02]  /*7e10*/  @P0 LDSM.16.M88.4 R36, [R0+0x400] ;  /* 0x000400000024083b */ /* 0x0004640000000200 */
.L_x_119:
[----:B------:R-:W-:Y:S05]  /*7e20*/  BSYNC B1 ;  /* 0x0000000000017941 */ /* 0x000fea0003800000 */
.L_x_118:
[----:B--2---:R-:W-:Y:S05]  /*7e30*/  VIADD R0, R25, 0x40 ;  /* 0x0000004019007836 */ /* 0x004fea0000000000 */
        /* <DEDUP_REMOVED lines=20> */
.L_x_123:
[----:B------:R-:W-:Y:S01]  /*7f80*/  ISETP.NE.AND P6, PT, R68, RZ, PT ;  /* 0x000000ff4400720c */ /* 0x000fe20003fc5270 */
[----:B------:R-:W-:Y:S05]  /*7f90*/  WARPSYNC.ALL ;  /* 0x0000000000007948 */ /* 0x000fea0003800000 */
[----:B------:R-:W-:Y:S01]  /*7fa0*/  R2UR UR4, R25 ;  /* 0x00000000190472ca */ /* 0x000fe200000e0000 */
[----:B------:R-:W-:Y:S01]  /*7fb0*/  IMAD.U32 R0, RZ, RZ, UR44 ;  /* 0x0000002cff007e24 */ /* 0x000fe2000f8e00ff */
[----:B---3--:R-:W-:Y:S01]  /*7fc0*/  LOP3.LUT R20, R44, 0xffffe000, RZ, 0xc0, !PT ;  /* 0xffffe0002c147812 */ /* 0x008fe200078ec0ff */
        /* <DEDUP_REMOVED lines=24> */
[----:B----4-:R-:W-:Y:S01]  /*8150*/  LOP3.LUT R18, R40, 0xffffe000, RZ, 0xc0, !PT ;  /* 0xffffe00028127812 */ /* 0x010fe200078ec0ff */
        /* <DEDUP_REMOVED lines=69> */
.L_x_125:
[----:B------:R-:W-:Y:S05]  /*85b0*/  BSYNC.RECONVERGENT B0 ;  /* 0x0000000000007941 */ /* 0x000fea0003800200 */
.L_x_124:
        /* <DEDUP_REMOVED lines=12> */
[----:B------:R-:W-:Y:S04]  /*8680*/  @P1 IMAD R73, R73, 0x2000, R74 ;  /* 0x0000200049491824 */ /* 0x000fe800078e024a */
[----:B------:R-:W-:Y:S05]  /*8690*/  @P1 VIADD R3, R73, UR43 ;  /* 0x0000002b49031c36 */ /* 0x000fea0008000000 */
[----:B------:R-:W-:Y:S01]  /*86a0*/  @P1 IADD3 R77, PT, PT, R77, R3, RZ ;  /* 0x000000034d4d1210 */ /* 0x000fe20007ffe0ff */
[----:B------:R-:W-:Y:S01]  /*86b0*/  @P1 IMAD.IADD R3, R63, 0x1, R3 ;  /* 0x000000013f031824 */ /* 0x000fe200078e0203 */
[----:B------:R-:W-:Y:S06]  /*86c0*/  @P0 BRA `(.L_x_129) ;  /* 0x00000000000c0947 */ /* 0x000fec0003800000 */
[----:B------:R-:W-:Y:S04]  /*86d0*/  SHF.L.U32 R0, R62, 0x1f, RZ ;  /* 0x0000001f3e007819 */ /* 0x000fe800000006ff */
[----:B------:R-:W2:Y:S02]  /*86e0*/  SYNCS.PHASECHK.TRANS64.TRYWAIT P0, [R2+URZ+0x20], R0 ;  /* 0x00002000020075a7 */ /* 0x000ea400080011ff */
[----:B--2---:R-:W-:Y:S05]  /*86f0*/  @!P0 BRA `(.L_x_130) ;  /* 0x00000014008c8947 */ /* 0x004fea0003800000 */
.L_x_129:
[----:B------:R-:W-:Y:S05]  /*8700*/  BSYNC B0 ;  /* 0x0000000000007941 */ /* 0x000fea0003800000 */
.L_x_128:
[----:B------:R-:W-:Y:S11]  /*8710*/  ISETP.NE.AND P0, PT, R76, RZ, PT ;  /* 0x000000ff4c00720c */ /* 0x000ff60003f05270 */
[----:B------:R-:W-:Y:S02]  /*8720*/  @!UPT UIADD3 URZ, UPT, UPT, URZ, URZ, URZ ;  /* 0x000000fffffff290 */ /* 0x000fe4000fffe0ff */
[----:B--2---:R-:W-:Y:S01]  /*8730*/  @P0 IADD3 R0, PT, PT, R63, R77, RZ ;  /* 0x0000004d3f000210 */ /* 0x004fe20007ffe0ff */
[----:B------:R-:W-:Y:S05]  /*8740*/  @P0 WARPSYNC.ALL ;  /* 0x0000000000000948 */ /* 0x000fea0003800000 */
[----:B------:R2:W3:Y:S04]  /*8750*/  @P0 LDSM.16.M88.4 R44, [R73+UR43+0x400] ;  /* 0x0004002b492c083b */ /* 0x0004e80008000200 */
[----:B------:R2:W4:Y:S04]  /*8760*/  @P0 LDSM.16.M88.4 R40, [R3+0x400] ;  /* 0x000400000328083b */ /* 0x0005280000000200 */
[----:B------:R2:W1:Y:S04]  /*8770*/  @P0 LDSM.16.M88.4 R32, [R77+0x400] ;  /* 0x000400004d20083b */ /* 0x0004680000000200 */
[----:B------:R2:W1:Y:S02]  /*8780*/  @P0 LDSM.16.M88.4 R36, [R0+0x400] ;  /* 0x000400000024083b */ /* 0x0004640000000200 */
.L_x_127:
[----:B------:R-:W-:Y:S05]  /*8790*/  BSYNC B1 ;  /* 0x0000000000017941 */ /* 0x000fea0003800000 */
.L_x_126:
        /* <DEDUP_REMOVED lines=21> */
.L_x_131:
[----:B------:R-:W-:Y:S01]  /*88f0*/  ISETP.NE.AND P0, PT, R65, RZ, PT ;  /* 0x000000ff4100720c */ /* 0x000fe20003f05270 */
[----:B------:R-:W-:Y:S05]  /*8900*/  WARPSYNC.ALL ;  /* 0x0000000000007948 */ /* 0x000fea0003800000 */
[----:B------:R-:W-:Y:S01]  /*8910*/  R2UR UR4, R25 ;  /* 0x00000000190472ca */ /* 0x000fe200000e0000 */
[----:B------:R-:W-:Y:S01]  /*8920*/  BSSY.RECONVERGENT B0, `(.L_x_132) ;  /* 0x000005d000007945 */ /* 0x000fe20003800200 */
[----:B---3--:R-:W-:Y:S02]  /*8930*/  LOP3.LUT R0, R44, 0xffffe000, RZ, 0xc0, !PT ;  /* 0xffffe0002c007812 */ /* 0x008fe400078ec0ff */
[----:B------:R-:W-:Y:S02]  /*8940*/  LOP3.LUT R2, R45, 0xffffe000, RZ, 0xc0, !PT ;  /* 0xffffe0002d027812 */ /* 0x000fe400078ec0ff */
[----:B------:R-:W-:Y:S02]  /*8950*/  LOP3.LUT R3, R46, 0xffffe000, RZ, 0xc0, !PT ;  /* 0xffffe0002e037812 */ /* 0x000fe400078ec0ff */
[----:B------:R-:W-:Y:S02]  /*8960*/  LOP3.LUT R20, R47, 0xffffe000, RZ, 0xc0, !PT ;  /* 0xffffe0002f147812 */ /* 0x000fe400078ec0ff */
[----:B----4-:R-:W-:Y:S02]  /*8970*/  LOP3.LUT R21, R40, 0xffffe000, RZ, 0xc0, !PT ;  /* 0xffffe00028157812 */ /* 0x010fe400078ec0ff */
[----:B------:R-:W-:Y:S01]  /*8980*/  LOP3.LUT R25, R41, 0xffffe000, RZ, 0xc0, !PT ;  /* 0xffffe00029197812 */ /* 0x000fe200078ec0ff */
[----:B-1----:R-:W1:Y:S01]  /*8990*/  LDTM.16dp128bit.x8 R4, tmem[UR4+0x60] ;  /* 0x00006004000479ee */ /* 0x002e620008180000 */
[----:B------:R-:W-:Y:S01]  /*89a0*/  R2UR UR4, R26 ;  /* 0x000000001a0472ca */ /* 0x000fe200000e0000 */
[----:B------:R-:W-:Y:S01]  /*89b0*/  NOP ;  /* 0x0000000000007918 */ /* 0x000fe20000000000 */
[----:B------:R-:W-:Y:S02]  /*89c0*/  LOP3.LUT R26, R42, 0xffffe000, RZ, 0xc0, !PT ;  /* 0xffffe0002a1a7812 */ /* 0x000fe400078ec0ff */
[----:B------:R-:W-:Y:S02]  /*89d0*/  LOP3.LUT R28, R43, 0xffffe000, RZ, 0xc0, !PT ;  /* 0xffffe0002b1c7812 */ /* 0x000fe400078ec0ff */
[----:B------:R-:W-:Y:S02]  /*89e0*/  LOP3.LUT R29, R32, 0xffffe000, RZ, 0xc0, !PT ;  /* 0xffffe000201d7812 */ /* 0x000fe400078ec0ff */
[----:B------:R-:W-:Y:S02]  /*89f0*/  LOP3.LUT R30, R33, 0xffffe000, RZ, 0xc0, !PT ;  /* 0xffffe000211e7812 */ /* 0x000fe400078ec0ff */
[----:B------:R-:W-:Y:S02]  /*8a00*/  LOP3.LUT R31, R34, 0xffffe000, RZ, 0xc0, !PT ;  /* 0xffffe000221f7812 */ /* 0x000fe400078ec0ff */
[----:B------:R-:W-:Y:S01]  /*8a10*/  LOP3.LUT R32, R35, 0xffffe000, RZ, 0xc0, !PT ;  /* 0xffffe00023207812 */ /* 0x000fe200078ec0ff */
[----:B------:R-:W-:Y:S01]  /*8a20*/  UIADD3 UR4, UPT, UPT, UR4, 0xb0, URZ ;  /* 0x000000b004047890 */ /* 0x000fe2000fffe0ff */
[----:B------:R-:W-:Y:S02]  /*8a30*/  LOP3.LUT R33, R36, 0xffffe000, RZ, 0xc0, !PT ;  /* 0xffffe00024217812 */ /* 0x000fe400078ec0ff */
[----:B------:R-:W-:Y:S01]  /*8a40*/  LOP3.LUT R34, R37, 0xffffe000, RZ, 0xc0, !PT ;  /* 0xffffe00025227812 */ /* 0x000fe200078ec0ff */
[----:B------:R-:W-:Y:S01]  /*8a50*/  UPRMT UR4, UR55, 0x654, UR4 ;  /* 0x0000065437047896 */ /* 0x000fe20008000004 */
[----:B------:R-:W-:Y:S02]  /*8a60*/  LOP3.LUT R35, R38, 0xffffe000, RZ, 0xc0, !PT ;  /* 0xffffe00026237812 */ /* 0x000fe400078ec0ff */
[----:B------:R-:W-:Y:S01]  /*8a70*/  LOP3.LUT R36, R39, 0xffffe000, RZ, 0xc0, !PT ;  /* 0xffffe00027247812 */ /* 0x000fe200078ec0ff */
[C---:B-1----:R-:W-:Y:S01]  /*8a80*/  FMUL R4, R24.reuse, R4 ;  /* 0x0000000418047220 */ /* 0x042fe20000400000 */
[C---:B------:R-:W-:Y:S01]  /*8a90*/  FMUL R5, R24.reuse, R5 ;  /* 0x0000000518057220 */ /* 0x040fe20000400000 */
[C---:B------:R-:W-:Y:S01]  /*8aa0*/  FMUL R6, R24.reuse, R6 ;  /* 0x0000000618067220 */ /* 0x040fe20000400000 */
[C---:B------:R-:W-:Y:S01]  /*8ab0*/  FMUL R7, R24.reuse, R7 ;  /* 0x0000000718077220 */ /* 0x040fe20000400000 */
[C---:B------:R-:W-:Y:S01]  /*8ac0*/  FFMA R4, R27.reuse, R0, R4 ;  /* 0x000000001b047223 */ /* 0x040fe20000000004 */
[C---:B------:R-:W-:Y:S01]  /*8ad0*/  FMUL R8, R24.reuse, R8 ;  /* 0x0000000818087220 */ /* 0x040fe20000400000 */
[C---:B------:R-:W-:Y:S01]  /*8ae0*/  FFMA R5, R27.reuse, R2, R5 ;  /* 0x000000021b057223 */ /* 0x040fe20000000005 */
[C---:B------:R-:W-:Y:S01]  /*8af0*/  FMUL R9, R24.reuse, R9 ;  /* 0x0000000918097220 */ /* 0x040fe20000400000 */
[C---:B------:R-:W-:Y:S01]  /*8b00*/  FFMA R6, R27.reuse, R3, R6 ;  /* 0x000000031b067223 */ /* 0x040fe20000000006 */
[----:B------:R-:W-:Y:S01]  /*8b10*/  F2FP.TF32.F32.PACK_B R4, R4 ;  /* 0x00000004ff04723e */ /* 0x000fe200024050ff */
[C---:B------:R-:W-:Y:S01]  /*8b20*/  FMUL R10, R24.reuse, R10 ;  /* 0x0000000a180a7220 */ /* 0x040fe20000400000 */
[----:B------:R-:W-:Y:S01]  /*8b30*/  F2FP.TF32.F32.PACK_B R5, R5 ;  /* 0x00000005ff05723e */ /* 0x000fe200024050ff */
[C---:B------:R-:W-:Y:S01]  /*8b40*/  FFMA R7, R27.reuse, R20, R7 ;  /* 0x000000141b077223 */ /* 0x040fe20000000007 */
[C---:B------:R-:W-:Y:S01]  /*8b50*/  FMUL R11, R24.reuse, R11 ;  /* 0x0000000b180b7220 */ /* 0x040fe20000400000 */
        /* <DEDUP_REMOVED lines=8> */
[----:B------:R-:W-:Y:S01]  /*8be0*/  F2FP.TF32.F32.PACK_B R6, R6 ;  /* 0x00000006ff06723e */ /* 0x000fe200024050ff */
[C---:B------:R-:W-:Y:S01]  /*8bf0*/  FFMA R12, R27.reuse, R29, R12 ;  /* 0x0000001d1b0c7223 */ /* 0x040fe2000000000c */
[----:B------:R-:W-:Y:S01]  /*8c00*/  F2FP.TF32.F32.PACK_B R7, R7 ;  /* 0x00000007ff07723e */ /* 0x000fe200024050ff */
[C---:B------:R-:W-:Y:S01]  /*8c10*/  FMUL R16, R24.reuse, R16 ;  /* 0x0000001018107220 */ /* 0x040fe20000400000 */
[C---:B------:R-:W-:Y:S01]  /*8c20*/  FFMA R13, R27.reuse, R30, R13 ;  /* 0x0000001e1b0d7223 */ /* 0x040fe2000000000d */
[C---:B------:R-:W-:Y:S01]  /*8c30*/  FMUL R17, R24.reuse, R17 ;  /* 0x0000001118117220 */ /* 0x040fe20000400000 */
[C---:B------:R-:W-:Y:S01]  /*8c40*/  FFMA R14, R27.reuse, R31, R14 ;  /* 0x0000001f1b0e7223 */ /* 0x040fe2000000000e */
[C---:B------:R-:W-:Y:S01]  /*8c50*/  FMUL R18, R24.reuse, R18 ;  /* 0x0000001218127220 */ /* 0x040fe20000400000 */
[C---:B------:R-:W-:Y:S01]  /*8c60*/  FFMA R15, R27.reuse, R32, R15 ;  /* 0x000000201b0f7223 */ /* 0x040fe2000000000f */
[----:B------:R-:W-:Y:S01]  /*8c70*/  FMUL R19, R24, R19 ;  /* 0x0000001318137220 */ /* 0x000fe20000400000 */
[----:B------:R-:W-:Y:S01]  /*8c80*/  F2FP.TF32.F32.PACK_B R8, R8 ;  /* 0x00000008ff08723e */ /* 0x000fe200024050ff */
[C---:B------:R-:W-:Y:S01]  /*8c90*/  FFMA R16, R27.reuse, R33, R16 ;  /* 0x000000211b107223 */ /* 0x040fe20000000010 */
[----:B------:R-:W-:Y:S01]  /*8ca0*/  F2FP.TF32.F32.PACK_B R9, R9 ;  /* 0x00000009ff09723e */ /* 0x000fe200024050ff */
[----:B------:R-:W-:Y:S01]  /*8cb0*/  SYNCS.ARRIVE.TRANS64.RED.A1T0 RZ, [UR4], RZ ;  /* 0x000000ffffff79a7 */ /* 0x000fe20008100404 */
[----:B------:R1:W-:Y:S01]  /*8cc0*/  STSM.16.M88.4 [R70+0x6400], R4 ;  /* 0x0064000446007844 */ /* 0x0003e20000000200 */
        /* <DEDUP_REMOVED lines=14> */
[----:B------:R-:W-:Y:S05]  /*8db0*/  F2FP.TF32.F32.PACK_B R19, R19 ;  /* 0x00000013ff13723e */ /* 0x000fea00024050ff */
        /* <DEDUP_REMOVED lines=19> */
.L_x_133:
[----:B------:R-:W-:Y:S05]  /*8ef0*/  BSYNC.RECONVERGENT B0 ;  /* 0x0000000000007941 */ /* 0x000fea0003800200 */
.L_x_132:
[----:B------:R-:W-:Y:S01]  /*8f00*/  BAR.SYNC.DEFER_BLOCKING 0x1, 0x80 ;  /* 0x0042000000007b1d */ /* 0x000fe20000010000 */
[----:B------:R-:W-:Y:S01]  /*8f10*/  UISETP.NE.AND UP0, UPT, UR46, -0x4, UPT ;  /* 0xfffffffc2e00788c */ /* 0x000fe2000bf05270 */
[----:B------:R-:W-:Y:S08]  /*8f20*/  IADD3 R22, PT, PT, R22, 0x1, RZ ;  /* 0x0000000116167810 */ /* 0x000ff00007ffe0ff */
[----:B------:R-:W-:Y:S05]  /*8f30*/  BRA.U !UP0, `(.L_x_134) ;  /* 0x0000000108287547 */ /* 0x000fea000b800000 */
[----:B------:R-:W-:Y:S01]  /*8f40*/  ISETP.NE.AND P0, PT, R68, RZ, PT ;  /* 0x000000ff4400720c */ /* 0x000fe20003f05270 */
[----:B------:R-:W-:Y:S01]  /*8f50*/  IMAD.U32 R2, RZ, RZ, UR45 ;  /* 0x0000002dff027e24 */ /* 0x000fe2000f8e00ff */
[----:B------:R-:W-:Y:S01]  /*8f60*/  UIADD3 UR4, UPT, UPT, UR45, 0x1, URZ ;  /* 0x000000012d047890 */ /* 0x000fe2000fffe0ff */
[----:B------:R-:W-:Y:S03]  /*8f70*/  IMAD.U32 R0, RZ, RZ, UR55 ;  /* 0x00000037ff007e24 */ /* 0x000fe6000f8e00ff */
[----:B------:R-:W-:Y:S04]  /*8f80*/  UISETP.NE.AND UP0, UPT, UR4, 0x4, UPT ;  /* 0x000000040400788c */ /* 0x000fe8000bf05270 */
[----:B------:R-:W-:Y:S03]  /*8f90*/  USEL UR45, UR4, URZ, UP0 ;  /* 0x000000ff042d7287 */ /* 0x000fe60008000000 */
[----:B------:R-:W-:Y:S05]  /*8fa0*/  @P0 LEA R2, R2, UR43, 0x3 ;  /* 0x0000002b02020c11 */ /* 0x000fea000f8e18ff */
[----:B------:R-:W-:Y:S05]  /*8fb0*/  @P0 VIADD R2, R2, 0x40 ;  /* 0x0000004002020836 */ /* 0x000fea0000000000 */
[----:B------:R-:W-:Y:S04]  /*8fc0*/  @P0 PRMT R0, R0, 0x654, R2 ;  /* 0x0000065400000816 */ /* 0x000fe80000000002 */
[----:B------:R2:W-:Y:S03]  /*8fd0*/  @P0 SYNCS.ARRIVE.TRANS64.RED.A1T0 RZ, [R0+URZ], RZ ;  /* 0x000000ff00ff09a7 */ /* 0x0005e600081004ff */
.L_x_134:
[----:B------:R-:W-:Y:S01]  /*8fe0*/  R2UR UR5, R55 ;  /* 0x00000000370572ca */ /* 0x000fe200000e0000 */
[----:B------:R-:W-:Y:S01]  /*8ff0*/  UISETP.NE.AND UP0, UPT, UR62, URZ, UPT ;  /* 0x000000ff3e00728c */ /* 0x000fe2000bf05270 */
[----:B------:R-:W-:Y:S01]  /*9000*/  R2UR UR4, R56 ;  /* 0x00000000380472ca */ /* 0x000fe200000e0000 */
[----:B------:R-:W-:Y:S01]  /*9010*/  UIADD3 UR46, UPT, UPT, UR46, 0x4, URZ ;  /* 0x000000042e2e7890 */ /* 0x000fe2000fffe0ff */
[----:B------:R-:W-:Y:S01]  /*9020*/  ISETP.NE.AND P0, PT, R59, 0x2, PT ;  /* 0x000000023b00780c */ /* 0x000fe20003f05270 */
[----:B------:R-:W-:Y:S01]  /*9030*/  UMOV UR60, UR61 ;  /* 0x0000003d003c7c82 */ /* 0x000fe20008000000 */
[----:B------:R-:W-:Y:S02]  /*9040*/  ISETP.NE.AND P1, PT, R22, 0x4, PT ;  /* 0x000000041600780c */ /* 0x000fe40003f25270 */
[----:B------:R-:W-:Y:S02]  /*9050*/  SEL R2, RZ, 0x1, P0 ;  /* 0x00000001ff027807 */ /* 0x000fe40000000000 */
[----:B--2---:R-:W-:Y:S02]  /*9060*/  SEL R0, RZ, 0x1, P1 ;  /* 0x00000001ff007807 */ /* 0x004fe40000800000 */
[----:B------:R-:W-:Y:S01]  /*9070*/  LOP3.LUT R60, R60, R2, RZ, 0x3c, !PT ;  /* 0x000000023c3c7212 */ /* 0x000fe200078e3cff */
[----:B------:R-:W-:Y:S01]  /*9080*/  UIADD3 UR28, UPT, UPT, UR36, UR5, URZ ;  /* 0x00000005241c7290 */ /* 0x000fe2000fffe0ff */
[----:B------:R-:W-:Y:S01]  /*9090*/  LOP3.LUT R61, R61, R0, RZ, 0x3c, !PT ;  /* 0x000000003d3d7212 */ /* 0x000fe200078e3cff */
[----:B------:R-:W-:Y:S01]  /*90a0*/  UIADD3 UR24, UPT, UPT, UR37, UR4, URZ ;  /* 0x0000000425187290 */ /* 0x000fe2000fffe0ff */
[----:B------:R-:W-:Y:S02]  /*90b0*/  SEL R59, R59, RZ, P0 ;  /* 0x000000ff3b3b7207 */ /* 0x000fe40000000000 */
[----:B------:R-:W-:Y:S01]  /*90c0*/  SEL R22, R22, RZ, P1 ;  /* 0x000000ff16167207 */ /* 0x000fe20000800000 */
[----:B------:R-:W-:Y:S08]  /*90d0*/  BRA.U UP0, `(.L_x_135) ;  /* 0xffffffc900907547 */ /* 0x000ff0000b83ffff */
[----:B------:R-:W-:-:S09]  /*90e0*/  UISETP.NE.AND UP0, UPT, UR63, URZ, UPT ;  /* 0x000000ff3f00728c */ /* 0x000fd2000bf05270 */
[----:B------:R-:W-:Y:S05]  /*90f0*/  BRA.U !UP0, `(.L_x_136) ;  /* 0x0000000108487547 */ /* 0x000fea000b800000 */
[----:B------:R-:W2:Y:S02]  /*9100*/  LDCU.64 UR4, c[0x0][0x890] ;  /* 0x00011200ff0477ac */ /* 0x000ea40008000a00 */
[----:B--2---:R-:W-:-:S04]  /*9110*/  UISETP.NE.U32.AND UP0, UPT, UR4, URZ, UPT ;  /* 0x000000ff0400728c */ /* 0x004fc8000bf05070 */
[----:B------:R-:W-:-:S09]  /*9120*/  UISETP.NE.AND.EX UP0, UPT, UR5, URZ, UPT, UP0 ;  /* 0x000000ff0500728c */ /* 0x000fd2000bf05300 */
[----:B------:R-:W-:Y:S05]  /*9130*/  BRA.U UP0, `(.L_x_137) ;  /* 0x00000001000c7547 */ /* 0x000fea000b800000 */
[----:B------:R-:W-:-:S13]  /*9140*/  FSETP.NEU.AND P0, PT, R27, RZ, PT ;  /* 0x000000ff1b00720b */ /* 0x000fda0003f0d000 */
[----:B------:R-:W-:Y:S05]  /*9150*/  @!P0 EXIT ;  /* 0x000000000000894d */ /* 0x000fea0003800000 */
[----:B------:R-:W-:Y:S05]  /*9160*/  BRA `(.L_x_136) ;  /* 0x00000000002c7947 */ /* 0x000fea0003800000 */
.L_x_137:
[----:B------:R-:W-:Y:S01]  /*9170*/  ISETP.NE.AND P0, PT, R58, RZ, PT ;  /* 0x000000ff3a00720c */ /* 0x000fe20003f05270 */
[----:B------:R-:W-:-:S12]  /*9180*/  BSSY.RECONVERGENT B0, `(.L_x_136) ;  /* 0x0000009000007945 */ /* 0x000fd80003800200 */
[----:B------:R-:W-:Y:S05]  /*9190*/  @P0 BRA `(.L_x_138) ;  /* 0x0000000000140947 */ /* 0x000fea0003800000 */
[----:B------:R-:W2:Y:S02]  /*91a0*/  LDCU.64 UR4, c[0x0][0x888] ;  /* 0x00011100ff0477ac */ /* 0x000ea40008000a00 */
[----:B--2---:R-:W-:-:S04]  /*91b0*/  ISETP.NE.U32.AND P0, PT, RZ, UR4, PT ;  /* 0x00000004ff007c0c */ /* 0x004fc8000bf05070 */
[----:B------:R-:W-:-:S13]  /*91c0*/  ISETP.NE.AND.EX P0, PT, RZ, UR5, PT, P0 ;  /* 0x00000005ff007c0c */ /* 0x000fda000bf05300 */
[----:B------:R-:W-:Y:S05]  /*91d0*/  @!P0 EXIT ;  /* 0x000000000000894d */ /* 0x000fea0003800000 */
[----:B------:R-:W-:Y:S05]  /*91e0*/  BRA `(.L_x_139) ;  /* 0x0000000000087947 */ /* 0x000fea0003800000 */
.L_x_138:
[----:B------:R-:W-:-:S13]  /*91f0*/  FSETP.NEU.AND P0, PT, R27, RZ, PT ;  /* 0x000000ff1b00720b */ /* 0x000fda0003f0d000 */
[----:B------:R-:W-:Y:S05]  /*9200*/  @!P0 EXIT ;  /* 0x000000000000894d */ /* 0x000fea0003800000 */
.L_x_139:
[----:B------:R-:W-:Y:S05]  /*9210*/  BSYNC.RECONVERGENT B0 ;  /* 0x0000000000007941 */ /* 0x000fea0003800200 */
.L_x_136:
[----:B------:R-:W-:Y:S01]  /*9220*/  ULEA UR4, UR45, UR43, 0x3 ;  /* 0x0000002b2d047291 */ /* 0x000fe2000f8e18ff */
[----:B------:R-:W-:-:S04]  /*9230*/  DEPBAR.LE SB0, 0x0 ;  /* 0x000080000000791a */ /* 0x000fc80000000000 */
[----:B------:R-:W-:-:S04]  /*9240*/  UIADD3 UR4, UPT, UPT, UR4, 0x40, URZ ;  /* 0x0000004004047890 */ /* 0x000fc8000fffe0ff */
[----:B------:R-:W-:-:S09]  /*9250*/  UPRMT UR4, UR55, 0x654, UR4 ;  /* 0x0000065437047896 */ /* 0x000fd20008000004 */
[----:B------:R-:W-:Y:S01]  /*9260*/  SYNCS.ARRIVE.TRANS64.RED.A1T0 RZ, [UR4], RZ ;  /* 0x000000ffffff79a7 */ /* 0x000fe20008100404 */
[----:B------:R-:W-:Y:S05]  /*9270*/  EXIT ;  /* 0x000000000000794d */ /* 0x000fea0003800000 */
.L_x_24:
[----:B---3--:R3:W4:Y:S02]  /*9280*/  SYNCS.PHASECHK.TRANS64.TRYWAIT P0, [R0+URZ+0xe0], R2 ;  /* 0x0000e002000075a7 */ /* 0x00872400080011ff */
[----:B----4-:R-:W-:Y:S05]  /*9290*/  @!P0 NANOSLEEP.SYNCS 0x989680 ;  /* 0x009896800000895d */ /* 0x010fea0003900000 */
[----:B------:R-:W4:Y:S02]  /*92a0*/  @!P0 SYNCS.PHASECHK.TRANS64 P0, [R0+URZ+0xe0], R2 ;  /* 0x0000e002000085a7 */ /* 0x000f2400080010ff */
[----:B----4-:R-:W-:Y:S05]  /*92b0*/  @!P0 BRA `(.L_x_24) ;  /* 0xfffffffc00f08947 */ /* 0x010fea000383ffff */
[----:B------:R-:W-:Y:S05]  /*92c0*/  BRA `(.L_x_140) ;  /* 0xffffff84005c7947 */ /* 0x000fea000383ffff */
.L_x_27:
[----:B--2---:R-:W-:-:S07]  /*92d0*/  MOV R0, UR57 ;  /* 0x0000003900007c02 */ /* 0x004fce0008000f00 */
.L_x_141:
[----:B--2---:R2:W3:Y:S02]  /*92e0*/  SYNCS.PHASECHK.TRANS64.TRYWAIT P0, [R0+URZ+0x10], R3 ;  /* 0x00001003000075a7 */ /* 0x0044e400080011ff */
[----:B---3--:R-:W-:Y:S05]  /*92f0*/  @!P0 NANOSLEEP.SYNCS 0x989680 ;  /* 0x009896800000895d */ /* 0x008fea0003900000 */
[----:B------:R-:W3:Y:S02]  /*9300*/  @!P0 SYNCS.PHASECHK.TRANS64 P0, [R0+URZ+0x10], R3 ;  /* 0x00001003000085a7 */ /* 0x000ee400080010ff */
[----:B---3--:R-:W-:Y:S05]  /*9310*/  @!P0 BRA `(.L_x_141) ;  /* 0xfffffffc00f08947 */ /* 0x008fea000383ffff */
[----:B------:R-:W-:Y:S05]  /*9320*/  BRA `(.L_x_26) ;  /* 0xffffff8400a47947 */ /* 0x000fea000383ffff */
.L_x_36:
[----:B-1----:R-:W-:-:S07]  /*9330*/  MOV R0, UR57 ;  /* 0x0000003900007c02 */ /* 0x002fce0008000f00 */
.L_x_142:
[----:B-1----:R1:W2:Y:S02]  /*9340*/  SYNCS.PHASECHK.TRANS64.TRYWAIT P0, [R0+URZ+0x10], R3 ;  /* 0x00001003000075a7 */ /* 0x0022a400080011ff */
[----:B--2---:R-:W-:Y:S05]  /*9350*/  @!P0 NANOSLEEP.SYNCS 0x989680 ;  /* 0x009896800000895d */ /* 0x004fea0003900000 */
[----:B------:R-:W2:Y:S02]  /*9360*/  @!P0 SYNCS.PHASECHK.TRANS64 P0, [R0+URZ+0x10], R3 ;  /* 0x00001003000085a7 */ /* 0x000ea400080010ff */
[----:B--2---:R-:W-:Y:S05]  /*9370*/  @!P0 BRA `(.L_x_142) ;  /* 0xfffffffc00f08947 */ /* 0x004fea000383ffff */
[----:B------:R-:W-:Y:S05]  /*9380*/  BRA `(.L_x_35) ;  /* 0xffffff8800fc7947 */ /* 0x000fea000383ffff */
.L_x_43:
[----:B-1----:R1:W4:Y:S02]  /*9390*/  SYNCS.PHASECHK.TRANS64.TRYWAIT P0, [R3+URZ+0x70], R0 ;  /* 0x00007000030075a7 */ /* 0x00232400080011ff */
[----:B----4-:R-:W-:Y:S05]  /*93a0*/  @!P0 NANOSLEEP.SYNCS 0x989680 ;  /* 0x009896800000895d */ /* 0x010fea0003900000 */
[----:B------:R-:W4:Y:S02]  /*93b0*/  @!P0 SYNCS.PHASECHK.TRANS64 P0, [R3+URZ+0x70], R0 ;  /* 0x00007000030085a7 */ /* 0x000f2400080010ff */
[----:B----4-:R-:W-:Y:S05]  /*93c0*/  @!P0 BRA `(.L_x_43) ;  /* 0xfffffffc00f08947 */ /* 0x010fea000383ffff */
[----:B------:R-:W-:Y:S05]  /*93d0*/  BRA `(.L_x_143) ;  /* 0xffffff9000347947 */ /* 0x000fea000383ffff */
.L_x_47:
[----:B------:R-:W-:-:S07]  /*93e0*/  MOV R0, UR4 ;  /* 0x0000000400007c02 */ /* 0x000fce0008000f00 */
.L_x_144:
[----:B-1----:R1:W2:Y:S02]  /*93f0*/  SYNCS.PHASECHK.TRANS64.TRYWAIT P0, [R0+URZ], R2 ;  /* 0x00000002000075a7 */ /* 0x0022a400080011ff */
[----:B--2---:R-:W-:Y:S05]  /*9400*/  @!P0 NANOSLEEP.SYNCS 0x989680 ;  /* 0x009896800000895d */ /* 0x004fea0003900000 */
[----:B------:R-:W2:Y:S02]  /*9410*/  @!P0 SYNCS.PHASECHK.TRANS64 P0, [R0+URZ], R2 ;  /* 0x00000002000085a7 */ /* 0x000ea400080010ff */
[----:B--2---:R-:W-:Y:S05]  /*9420*/  @!P0 BRA `(.L_x_144) ;  /* 0xfffffffc00f08947 */ /* 0x004fea000383ffff */
[----:B------:R-:W-:Y:S05]  /*9430*/  BRA `(.L_x_145) ;  /* 0xffffff9400e07947 */ /* 0x000fea000383ffff */
.L_x_50:
[----:B--2---:R2:W3:Y:S02]  /*9440*/  SYNCS.PHASECHK.TRANS64.TRYWAIT P0, [R2+URZ+0xd0], R4 ;  /* 0x0000d004020075a7 */ /* 0x0044e400080011ff */
[----:B---3--:R-:W-:Y:S05]  /*9450*/  @!P0 NANOSLEEP.SYNCS 0x989680 ;  /* 0x009896800000895d */ /* 0x008fea0003900000 */
[----:B------:R-:W3:Y:S02]  /*9460*/  @!P0 SYNCS.PHASECHK.TRANS64 P0, [R2+URZ+0xd0], R4 ;  /* 0x0000d004020085a7 */ /* 0x000ee400080010ff */
[----:B---3--:R-:W-:Y:S05]  /*9470*/  @!P0 BRA `(.L_x_50) ;  /* 0xfffffffc00f08947 */ /* 0x008fea000383ffff */
[----:B------:R-:W-:Y:S05]  /*9480*/  BRA `(.L_x_146) ;  /* 0xffffff98003c7947 */ /* 0x000fea000383ffff */
.L_x_51:
[----:B------:R-:W-:-:S07]  /*9490*/  MOV R2, UR4 ;  /* 0x0000000400027c02 */ /* 0x000fce0008000f00 */
.L_x_147:
[----:B--2---:R2:W3:Y:S02]  /*94a0*/  SYNCS.PHASECHK.TRANS64.TRYWAIT P0, [R2+URZ+0x80], R5 ;  /* 0x00008005020075a7 */ /* 0x0044e400080011ff */
[----:B---3--:R-:W-:Y:S05]  /*94b0*/  @!P0 NANOSLEEP.SYNCS 0x989680 ;  /* 0x009896800000895d */ /* 0x008fea0003900000 */
[----:B------:R-:W3:Y:S02]  /*94c0*/  @!P0 SYNCS.PHASECHK.TRANS64 P0, [R2+URZ+0x80], R5 ;  /* 0x00008005020085a7 */ /* 0x000ee400080010ff */
[----:B---3--:R-:W-:Y:S05]  /*94d0*/  @!P0 BRA `(.L_x_147) ;  /* 0xfffffffc00f08947 */ /* 0x008fea000383ffff */
[----:B------:R-:W-:Y:S05]  /*94e0*/  BRA `(.L_x_148) ;  /* 0xffffff98004c7947 */ /* 0x000fea000383ffff */
.L_x_52:
[----:B--2---:R2:W3:Y:S02]  /*94f0*/  SYNCS.PHASECHK.TRANS64.TRYWAIT P1, [R2+URZ+0x70], R4 ;  /* 0x00007004020075a7 */ /* 0x0044e400080211ff */
[----:B---3--:R-:W-:Y:S05]  /*9500*/  @!P1 NANOSLEEP.SYNCS 0x989680 ;  /* 0x009896800000995d */ /* 0x008fea0003900000 */
[----:B------:R-:W3:Y:S02]  /*9510*/  @!P1 SYNCS.PHASECHK.TRANS64 P1, [R2+URZ+0x70], R4 ;  /* 0x00007004020095a7 */ /* 0x000ee400080210ff */
[----:B---3--:R-:W-:Y:S05]  /*9520*/  @!P1 BRA `(.L_x_52) ;  /* 0xfffffffc00f09947 */ /* 0x008fea000383ffff */
[----:B------:R-:W-:Y:S05]  /*9530*/  BRA `(.L_x_149) ;  /* 0xffffff98007c7947 */ /* 0x000fea000383ffff */
.L_x_55:
[----:B------:R-:W-:-:S07]  /*9540*/  MOV R0, UR4 ;  /* 0x0000000400007c02 */ /* 0x000fce0008000f00 */
.L_x_150:
[----:B--2---:R2:W3:Y:S02]  /*9550*/  SYNCS.PHASECHK.TRANS64.TRYWAIT P0, [R0+URZ+0x80], R2 ;  /* 0x00008002000075a7 */ /* 0x0044e400080011ff */
[----:B---3--:R-:W-:Y:S05]  /*9560*/  @!P0 NANOSLEEP.SYNCS 0x989680 ;  /* 0x009896800000895d */ /* 0x008fea0003900000 */
[----:B------:R-:W3:Y:S02]  /*9570*/  @!P0 SYNCS.PHASECHK.TRANS64 P0, [R0+URZ+0x80], R2 ;  /* 0x00008002000085a7 */ /* 0x000ee400080010ff */
[----:B---3--:R-:W-:Y:S05]  /*9580*/  @!P0 BRA `(.L_x_150) ;  /* 0xfffffffc00f08947 */ /* 0x008fea000383ffff */
[----:B------:R-:W-:Y:S05]  /*9590*/  BRA `(.L_x_54) ;  /* 0xffffff9800d07947 */ /* 0x000fea000383ffff */
.L_x_62:
[----:B-1----:R1:W2:Y:S02]  /*95a0*/  SYNCS.PHASECHK.TRANS64.TRYWAIT P1, [R0+URZ+0x70], R2 ;  /* 0x00007002000075a7 */ /* 0x0022a400080211ff */
[----:B--2---:R-:W-:Y:S05]  /*95b0*/  @!P1 NANOSLEEP.SYNCS 0x989680 ;  /* 0x009896800000995d */ /* 0x004fea0003900000 */
[----:B------:R-:W2:Y:S02]  /*95c0*/  @!P1 SYNCS.PHASECHK.TRANS64 P1, [R0+URZ+0x70], R2 ;  /* 0x00007002000095a7 */ /* 0x000ea400080210ff */
[----:B--2---:R-:W-:Y:S05]  /*95d0*/  @!P1 BRA `(.L_x_62) ;  /* 0xfffffffc00f09947 */ /* 0x004fea000383ffff */
[----:B------:R-:W-:Y:S05]  /*95e0*/  BRA `(.L_x_151) ;  /* 0xffffffa000387947 */ /* 0x000fea000383ffff */
.L_x_63:
[----:B------:R-:W-:-:S13]  /*95f0*/  R2UR UR4, R13 ;  /* 0x000000000d0472ca */ /* 0x000fda00000e0000 */
[----:B------:R-:W-:-:S07]  /*9600*/  MOV R2, UR4 ;  /* 0x0000000400027c02 */ /* 0x000fce0008000f00 */
.L_x_152:
[----:B-1----:R1:W2:Y:S02]  /*9610*/  SYNCS.PHASECHK.TRANS64.TRYWAIT P0, [R2+URZ+0xb0], R0 ;  /* 0x0000b000020075a7 */ /* 0x0022a400080011ff */
[----:B--2---:R-:W-:Y:S05]  /*9620*/  @!P0 NANOSLEEP.SYNCS 0x989680 ;  /* 0x009896800000895d */ /* 0x004fea0003900000 */
[----:B------:R-:W2:Y:S02]  /*9630*/  @!P0 SYNCS.PHASECHK.TRANS64 P0, [R2+URZ+0xb0], R0 ;  /* 0x0000b000020085a7 */ /* 0x000ea400080010ff */
[----:B--2---:R-:W-:Y:S05]  /*9640*/  @!P0 BRA `(.L_x_152) ;  /* 0xfffffffc00f08947 */ /* 0x004fea000383ffff */
[----:B------:R-:W-:Y:S05]  /*9650*/  BRA `(.L_x_153) ;  /* 0xffffffa0008c7947 */ /* 0x000fea000383ffff */
.L_x_66:
[----:B------:R-:W-:Y:S07]  /*9660*/  MOV R0, UR5 ;  /* 0x0000000500007c02 */ /* 0x000fee0008000f00 */
.L_x_154:
[----:B-1----:R1:W2:Y:S02]  /*9670*/  SYNCS.PHASECHK.TRANS64.TRYWAIT P0, [R0+URZ], R2 ;  /* 0x00000002000075a7 */ /* 0x0022a400080011ff */
[----:B--2---:R-:W-:Y:S05]  /*9680*/  @!P0 NANOSLEEP.SYNCS 0x989680 ;  /* 0x009896800000895d */ /* 0x004fea0003900000 */
[----:B------:R-:W2:Y:S02]  /*9690*/  @!P0 SYNCS.PHASECHK.TRANS64 P0, [R0+URZ], R2 ;  /* 0x00000002000085a7 */ /* 0x000ea400080010ff */
[----:B--2---:R-:W-:Y:S05]  /*96a0*/  @!P0 BRA `(.L_x_154) ;  /* 0xfffffffc00f08947 */ /* 0x004fea000383ffff */
[----:B------:R-:W-:Y:S05]  /*96b0*/  BRA `(.L_x_65) ;  /* 0xffffffa000a87947 */ /* 0x000fea000383ffff */
.L_x_69:
[----:B------:R-:W-:-:S07]  /*96c0*/  MOV R0, UR4 ;  /* 0x0000000400007c02 */ /* 0x000fce0008000f00 */
.L_x_155:
[----:B--2---:R2:W3:Y:S02]  /*96d0*/  SYNCS.PHASECHK.TRANS64.TRYWAIT P0, [R0+URZ], R2 ;  /* 0x00000002000075a7 */ /* 0x0044e400080011ff */
[----:B---3--:R-:W-:Y:S05]  /*96e0*/  @!P0 NANOSLEEP.SYNCS 0x989680 ;  /* 0x009896800000895d */ /* 0x008fea0003900000 */
[----:B------:R-:W3:Y:S02]  /*96f0*/  @!P0 SYNCS.PHASECHK.TRANS64 P0, [R0+URZ], R2 ;  /* 0x00000002000085a7 */ /* 0x000ee400080010ff */
[----:B---3--:R-:W-:Y:S05]  /*9700*/  @!P0 BRA `(.L_x_155) ;  /* 0xfffffffc00f08947 */ /* 0x008fea000383ffff */
[----:B------:R-:W-:Y:S05]  /*9710*/  BRA `(.L_x_156) ;  /* 0xffffffa800b47947 */ /* 0x000fea000383ffff */
.L_x_70:
[----:B------:R-:W-:-:S07]  /*9720*/  MOV R0, UR5 ;  /* 0x0000000500007c02 */ /* 0x000fce0008000f00 */
.L_x_157:
[----:B-1----:R1:W2:Y:S02]  /*9730*/  SYNCS.PHASECHK.TRANS64.TRYWAIT P0, [R0+URZ], R3 ;  /* 0x00000003000075a7 */ /* 0x0022a400080011ff */
[----:B--2---:R-:W-:Y:S05]  /*9740*/  @!P0 NANOSLEEP.SYNCS 0x989680 ;  /* 0x009896800000895d */ /* 0x004fea0003900000 */
[----:B------:R-:W2:Y:S02]  /*9750*/  @!P0 SYNCS.PHASECHK.TRANS64 P0, [R0+URZ], R3 ;  /* 0x00000003000085a7 */ /* 0x000ea400080010ff */
[----:B--2---:R-:W-:Y:S05]  /*9760*/  @!P0 BRA `(.L_x_157) ;  /* 0xfffffffc00f08947 */ /* 0x004fea000383ffff */
[----:B------:R-:W-:Y:S05]  /*9770*/  BRA `(.L_x_158) ;  /* 0xffffffa800c07947 */ /* 0x000fea000383ffff */
.L_x_71:
[----:B------:R-:W-:-:S07]  /*9780*/  MOV R0, UR5 ;  /* 0x0000000500007c02 */ /* 0x000fce0008000f00 */
.L_x_159:
[----:B-1----:R1:W2:Y:S02]  /*9790*/  SYNCS.PHASECHK.TRANS64.TRYWAIT P0, [R0+URZ], R3 ;  /* 0x00000003000075a7 */ /* 0x0022a400080011ff */
[----:B--2---:R-:W-:Y:S05]  /*97a0*/  @!P0 NANOSLEEP.SYNCS 0x989680 ;  /* 0x009896800000895d */ /* 0x004fea0003900000 */
[----:B------:R-:W2:Y:S02]  /*97b0*/  @!P0 SYNCS.PHASECHK.TRANS64 P0, [R0+URZ], R3 ;  /* 0x00000003000085a7 */ /* 0x000ea400080010ff */
[----:B--2---:R-:W-:Y:S05]  /*97c0*/  @!P0 BRA `(.L_x_159) ;  /* 0xfffffffc00f08947 */ /* 0x004fea000383ffff */
[----:B------:R-:W-:Y:S05]  /*97d0*/  BRA `(.L_x_160) ;  /* 0xffffffa800cc7947 */ /* 0x000fea000383ffff */
.L_x_72:
[----:B-1----:R-:W-:-:S07]  /*97e0*/  MOV R0, UR4 ;  /* 0x0000000400007c02 */ /* 0x002fce0008000f00 */
.L_x_161:
[----:B-1----:R1:W2:Y:S02]  /*97f0*/  SYNCS.PHASECHK.TRANS64.TRYWAIT P0, [R0+URZ], R2 ;  /* 0x00000002000075a7 */ /* 0x0022a400080011ff */
[----:B--2---:R-:W-:Y:S05]  /*9800*/  @!P0 NANOSLEEP.SYNCS 0x989680 ;  /* 0x009896800000895d */ /* 0x004fea0003900000 */
[----:B------:R-:W2:Y:S02]  /*9810*/  @!P0 SYNCS.PHASECHK.TRANS64 P0, [R0+URZ], R2 ;  /* 0x00000002000085a7 */ /* 0x000ea400080010ff */
[----:B--2---:R-:W-:Y:S05]  /*9820*/  @!P0 BRA `(.L_x_161) ;  /* 0xfffffffc00f08947 */ /* 0x004fea000383ffff */
[----:B------:R-:W-:Y:S05]  /*9830*/  BRA `(.L_x_162) ;  /* 0xffffffa800d87947 */ /* 0x000fea000383ffff */
.L_x_77:
[----:B--2---:R2:W3:Y:S02]  /*9840*/  SYNCS.PHASECHK.TRANS64.TRYWAIT P0, [R8+URZ+0x70], R0 ;  /* 0x00007000080075a7 */ /* 0x0044e400080011ff */
[----:B---3--:R-:W-:Y:S05]  /*9850*/  @!P0 NANOSLEEP.SYNCS 0x989680 ;  /* 0x009896800000895d */ /* 0x008fea0003900000 */
[----:B------:R-:W3:Y:S02]  /*9860*/  @!P0 SYNCS.PHASECHK.TRANS64 P0, [R8+URZ+0x70], R0 ;  /* 0x00007000080085a7 */ /* 0x000ee400080010ff */
[----:B---3--:R-:W-:Y:S05]  /*9870*/  @!P0 BRA `(.L_x_77) ;  /* 0xfffffffc00f08947 */ /* 0x008fea000383ffff */
[----:B------:R-:W-:Y:S05]  /*9880*/  BRA `(.L_x_163) ;  /* 0xffffffb000107947 */ /* 0x000fea000383ffff */
.L_x_80:
[----:B--2---:R-:W-:Y:S07]  /*9890*/  MOV R0, UR21 ;  /* 0x0000001500007c02 */ /* 0x004fee0008000f00 */
.L_x_164:
[----:B--2---:R2:W3:Y:S02]  /*98a0*/  SYNCS.PHASECHK.TRANS64.TRYWAIT P1, [R0+URZ+0x68], R2 ;  /* 0x00006802000075a7 */ /* 0x0044e400080211ff */
[----:B---3--:R-:W-:Y:S05]  /*98b0*/  @!P1 NANOSLEEP.SYNCS 0x989680 ;  /* 0x009896800000995d */ /* 0x008fea0003900000 */
[----:B------:R-:W3:Y:S02]  /*98c0*/  @!P1 SYNCS.PHASECHK.TRANS64 P1, [R0+URZ+0x68], R2 ;  /* 0x00006802000095a7 */ /* 0x000ee400080210ff */
[----:B---3--:R-:W-:Y:S05]  /*98d0*/  @!P1 BRA `(.L_x_164) ;  /* 0xfffffffc00f09947 */ /* 0x008fea000383ffff */
[----:B------:R-:W-:Y:S05]  /*98e0*/  BRA `(.L_x_79) ;  /* 0xffffffb4008c7947 */ /* 0x000fea000383ffff */
.L_x_83:
[----:B--2---:R-:W-:Y:S07]  /*98f0*/  MOV R0, UR21 ;  /* 0x0000001500007c02 */ /* 0x004fee0008000f00 */
.L_x_165:
[----:B--2---:R2:W3:Y:S02]  /*9900*/  SYNCS.PHASECHK.TRANS64.TRYWAIT P0, [R0+URZ+0x40], R4 ;  /* 0x00004004000075a7 */ /* 0x0044e400080011ff */
[----:B---3--:R-:W-:Y:S05]  /*9910*/  @!P0 NANOSLEEP.SYNCS 0x989680 ;  /* 0x009896800000895d */ /* 0x008fea0003900000 */
[----:B------:R-:W3:Y:S02]  /*9920*/  @!P0 SYNCS.PHASECHK.TRANS64 P0, [R0+URZ+0x40], R4 ;  /* 0x00004004000085a7 */ /* 0x000ee400080010ff */
[----:B---3--:R-:W-:Y:S05]  /*9930*/  @!P0 BRA `(.L_x_165) ;  /* 0xfffffffc00f08947 */ /* 0x008fea000383ffff */
[----:B------:R-:W-:Y:S05]  /*9940*/  BRA `(.L_x_166) ;  /* 0xffffffb400e47947 */ /* 0x000fea000383ffff */
.L_x_84:
[----:B------:R-:W-:Y:S07]  /*9950*/  MOV R0, UR21 ;  /* 0x0000001500007c02 */ /* 0x000fee0008000f00 */
.L_x_167:
[----:B--2---:R2:W3:Y:S02]  /*9960*/  SYNCS.PHASECHK.TRANS64.TRYWAIT P0, [R0+URZ+0x48], R4 ;  /* 0x00004804000075a7 */ /* 0x0044e400080011ff */
[----:B---3--:R-:W-:Y:S05]  /*9970*/  @!P0 NANOSLEEP.SYNCS 0x989680 ;  /* 0x009896800000895d */ /* 0x008fea0003900000 */
[----:B------:R-:W3:Y:S02]  /*9980*/  @!P0 SYNCS.PHASECHK.TRANS64 P0, [R0+URZ+0x48], R4 ;  /* 0x00004804000085a7 */ /* 0x000ee400080010ff */
[----:B---3--:R-:W-:Y:S05]  /*9990*/  @!P0 BRA `(.L_x_167) ;  /* 0xfffffffc00f08947 */ /* 0x008fea000383ffff */
[----:B------:R-:W-:Y:S05]  /*99a0*/  BRA `(.L_x_168) ;  /* 0xffffffb800247947 */ /* 0x000fea000383ffff */
.L_x_85:
[----:B------:R-:W-:Y:S07]  /*99b0*/  MOV R0, UR21 ;  /* 0x0000001500007c02 */ /* 0x000fee0008000f00 */
.L_x_169:
[----:B--2---:R2:W3:Y:S02]  /*99c0*/  SYNCS.PHASECHK.TRANS64.TRYWAIT P0, [R0+URZ+0x50], R4 ;  /* 0x00005004000075a7 */ /* 0x0044e400080011ff */
[----:B---3--:R-:W-:Y:S05]  /*99d0*/  @!P0 NANOSLEEP.SYNCS 0x989680 ;  /* 0x009896800000895d */ /* 0x008fea0003900000 */
[----:B------:R-:W3:Y:S02]  /*99e0*/  @!P0 SYNCS.PHASECHK.TRANS64 P0, [R0+URZ+0x50], R4 ;  /* 0x00005004000085a7 */ /* 0x000ee400080010ff */
[----:B---3--:R-:W-:Y:S05]  /*99f0*/  @!P0 BRA `(.L_x_169) ;  /* 0xfffffffc00f08947 */ /* 0x008fea000383ffff */
[----:B------:R-:W-:Y:S05]  /*9a00*/  BRA `(.L_x_170) ;  /* 0xffffffb8006c7947 */ /* 0x000fea000383ffff */
.L_x_86:
[----:B------:R-:W-:Y:S07]  /*9a10*/  MOV R0, UR21 ;  /* 0x0000001500007c02 */ /* 0x000fee0008000f00 */
.L_x_171:
[----:B--2---:R2:W3:Y:S02]  /*9a20*/  SYNCS.PHASECHK.TRANS64.TRYWAIT P0, [R0+URZ+0x58], R4 ;  /* 0x00005804000075a7 */ /* 0x0044e400080011ff */
[----:B---3--:R-:W-:Y:S05]  /*9a30*/  @!P0 NANOSLEEP.SYNCS 0x989680 ;  /* 0x009896800000895d */ /* 0x008fea0003900000 */
[----:B------:R-:W3:Y:S02]  /*9a40*/  @!P0 SYNCS.PHASECHK.TRANS64 P0, [R0+URZ+0x58], R4 ;  /* 0x00005804000085a7 */ /* 0x000ee400080010ff */
[----:B---3--:R-:W-:Y:S05]  /*9a50*/  @!P0 BRA `(.L_x_171) ;  /* 0xfffffffc00f08947 */ /* 0x008fea000383ffff */
[----:B------:R-:W-:Y:S05]  /*9a60*/  BRA `(.L_x_172) ;  /* 0xffffffb800b87947 */ /* 0x000fea000383ffff */
.L_x_88:
[----:B------:R-:W-:-:S07]  /*9a70*/  MOV R0, UR21 ;  /* 0x0000001500007c02 */ /* 0x000fce0008000f00 */
.L_x_173:
[----:B---3--:R3:W4:Y:S02]  /*9a80*/  SYNCS.PHASECHK.TRANS64.TRYWAIT P0, [R0+URZ+0x40], R2 ;  /* 0x00004002000075a7 */ /* 0x00872400080011ff */
[----:B----4-:R-:W-:Y:S05]  /*9a90*/  @!P0 NANOSLEEP.SYNCS 0x989680 ;  /* 0x009896800000895d */ /* 0x010fea0003900000 */
[----:B------:R-:W4:Y:S02]  /*9aa0*/  @!P0 SYNCS.PHASECHK.TRANS64 P0, [R0+URZ+0x40], R2 ;  /* 0x00004002000085a7 */ /* 0x000f2400080010ff */
[----:B----4-:R-:W-:Y:S05]  /*9ab0*/  @!P0 BRA `(.L_x_173) ;  /* 0xfffffffc00f08947 */ /* 0x010fea000383ffff */
[----:B------:R-:W-:Y:S05]  /*9ac0*/  BRA `(.L_x_174) ;  /* 0xffffffbc00307947 */ /* 0x000fea000383ffff */
.L_x_89:
[----:B---3--:R-:W-:-:S07]  /*9ad0*/  MOV R0, UR21 ;  /* 0x0000001500007c02 */ /* 0x008fce0008000f00 */
.L_x_175:
[----:B---3--:R3:W4:Y:S02]  /*9ae0*/  SYNCS.PHASECHK.TRANS64.TRYWAIT P0, [R0+URZ+0x48], R2 ;  /* 0x00004802000075a7 */ /* 0x00872400080011ff */
[----:B----4-:R-:W-:Y:S05]  /*9af0*/  @!P0 NANOSLEEP.SYNCS 0x989680 ;  /* 0x009896800000895d */ /* 0x010fea0003900000 */
[----:B------:R-:W4:Y:S02]  /*9b00*/  @!P0 SYNCS.PHASECHK.TRANS64 P0, [R0+URZ+0x48], R2 ;  /* 0x00004802000085a7 */ /* 0x000f2400080010ff */
[----:B----4-:R-:W-:Y:S05]  /*9b10*/  @!P0 BRA `(.L_x_175) ;  /* 0xfffffffc00f08947 */ /* 0x010fea000383ffff */
[----:B------:R-:W-:Y:S05]  /*9b20*/  BRA `(.L_x_176) ;  /* 0xffffffbc00207947 */ /* 0x000fea000383ffff */
.L_x_90:
[----:B---3--:R-:W-:-:S07]  /*9b30*/  MOV R0, UR21 ;  /* 0x0000001500007c02 */ /* 0x008fce0008000f00 */
.L_x_177:
[----:B---3--:R3:W4:Y:S02]  /*9b40*/  SYNCS.PHASECHK.TRANS64.TRYWAIT P0, [R0+URZ+0x50], R2 ;  /* 0x00005002000075a7 */ /* 0x00872400080011ff */
[----:B----4-:R-:W-:Y:S05]  /*9b50*/  @!P0 NANOSLEEP.SYNCS 0x989680 ;  /* 0x009896800000895d */ /* 0x010fea0003900000 */
[----:B------:R-:W4:Y:S02]  /*9b60*/  @!P0 SYNCS.PHASECHK.TRANS64 P0, [R0+URZ+0x50], R2 ;  /* 0x00005002000085a7 */ /* 0x000f2400080010ff */
[----:B----4-:R-:W-:Y:S05]  /*9b70*/  @!P0 BRA `(.L_x_177) ;  /* 0xfffffffc00f08947 */ /* 0x010fea000383ffff */
[----:B------:R-:W-:Y:S05]  /*9b80*/  BRA `(.L_x_178) ;  /* 0xffffffbc00107947 */ /* 0x000fea000383ffff */
.L_x_92:
[----:B-1----:R1:W2:Y:S02]  /*9b90*/  SYNCS.PHASECHK.TRANS64.TRYWAIT P0, [R3+URZ+0x70], R0 ;  /* 0x00007000030075a7 */ /* 0x0022a400080011ff */
[----:B--2---:R-:W-:Y:S05]  /*9ba0*/  @!P0 NANOSLEEP.SYNCS 0x989680 ;  /* 0x009896800000895d */ /* 0x004fea0003900000 */
[----:B------:R-:W2:Y:S02]  /*9bb0*/  @!P0 SYNCS.PHASECHK.TRANS64 P0, [R3+URZ+0x70], R0 ;  /* 0x00007000030085a7 */ /* 0x000ea400080010ff */
[----:B--2---:R-:W-:Y:S05]  /*9bc0*/  @!P0 BRA `(.L_x_92) ;  /* 0xfffffffc00f08947 */ /* 0x004fea000383ffff */
[----:B------:R-:W-:Y:S05]  /*9bd0*/  BRA `(.L_x_179) ;  /* 0xffffffbc00e47947 */ /* 0x000fea000383ffff */
.L_x_103:
[----:B-1----:R-:W-:Y:S04]  /*9be0*/  MOV R0, UR43 ;  /* 0x0000002b00007c02 */ /* 0x002fe80008000f00 */
[----:B------:R1:W2:Y:S03]  /*9bf0*/  SYNCS.PHASECHK.TRANS64.TRYWAIT P1, [R0+URZ+0x20], R3 ;  /* 0x00002003000075a7 */ /* 0x0002a600080211ff */
[----:B--2---:R-:W-:Y:S05]  /*9c00*/  @!P1 NANOSLEEP.SYNCS 0x989680 ;  /* 0x009896800000995d */ /* 0x004fea0003900000 */
[----:B------:R-:W2:Y:S02]  /*9c10*/  @!P1 SYNCS.PHASECHK.TRANS64 P1, [R0+URZ+0x20], R3 ;  /* 0x00002003000095a7 */ /* 0x000ea400080210ff */
[----:B--2---:R-:W-:Y:S05]  /*9c20*/  @!P1 BRA `(.L_x_103) ;  /* 0xfffffffc00ec9947 */ /* 0x004fea000383ffff */
[----:B------:R-:W-:Y:S05]  /*9c30*/  BRA `(.L_x_102) ;  /* 0xffffffcc00807947 */ /* 0x000fea000383ffff */
.L_x_105:
[----:B-1----:R1:W3:Y:S02]  /*9c40*/  SYNCS.PHASECHK.TRANS64.TRYWAIT P0, [R26+URZ+0x90], R2 ;  /* 0x000090021a0075a7 */ /* 0x0022e400080011ff */
[----:B---3--:R-:W-:Y:S05]  /*9c50*/  @!P0 NANOSLEEP.SYNCS 0x989680 ;  /* 0x009896800000895d */ /* 0x008fea0003900000 */
[----:B------:R-:W3:Y:S02]  /*9c60*/  @!P0 SYNCS.PHASECHK.TRANS64 P0, [R26+URZ+0x90], R2 ;  /* 0x000090021a0085a7 */ /* 0x000ee400080010ff */
[----:B---3--:R-:W-:Y:S05]  /*9c70*/  @!P0 BRA `(.L_x_105) ;  /* 0xfffffffc00f08947 */ /* 0x008fea000383ffff */
[----:B------:R-:W-:Y:S05]  /*9c80*/  BRA `(.L_x_104) ;  /* 0xffffffcc00ac7947 */ /* 0x000fea000383ffff */
.L_x_114:
[----:B-1----:R1:W2:Y:S02]  /*9c90*/  SYNCS.PHASECHK.TRANS64.TRYWAIT P0, [R2+URZ+0x20], R0 ;  /* 0x00002000020075a7 */ /* 0x0022a400080011ff */
[----:B--2---:R-:W-:Y:S05]  /*9ca0*/  @!P0 NANOSLEEP.SYNCS 0x989680 ;  /* 0x009896800000895d */ /* 0x004fea0003900000 */
[----:B------:R-:W2:Y:S02]  /*9cb0*/  @!P0 SYNCS.PHASECHK.TRANS64 P0, [R2+URZ+0x20], R0 ;  /* 0x00002000020085a7 */ /* 0x000ea400080010ff */
[----:B--2---:R-:W-:Y:S05]  /*9cc0*/  @!P0 BRA `(.L_x_114) ;  /* 0xfffffffc00f08947 */ /* 0x004fea000383ffff */
[----:B------:R-:W-:Y:S05]  /*9cd0*/  BRA `(.L_x_113) ;  /* 0xffffffd400d07947 */ /* 0x000fea000383ffff */
.L_x_122:
[----:B-1----:R1:W2:Y:S02]  /*9ce0*/  SYNCS.PHASECHK.TRANS64.TRYWAIT P0, [R0+URZ+0x20], R5 ;  /* 0x00002005000075a7 */ /* 0x0022a400080011ff */
[----:B--2---:R-:W-:Y:S05]  /*9cf0*/  @!P0 NANOSLEEP.SYNCS 0x989680 ;  /* 0x009896800000895d */ /* 0x004fea0003900000 */
[----:B------:R-:W2:Y:S02]  /*9d00*/  @!P0 SYNCS.PHASECHK.TRANS64 P0, [R0+URZ+0x20], R5 ;  /* 0x00002005000085a7 */ /* 0x000ea400080010ff */
[----:B--2---:R-:W-:Y:S05]  /*9d10*/  @!P0 BRA `(.L_x_122) ;  /* 0xfffffffc00f08947 */ /* 0x004fea000383ffff */
[----:B------:R-:W-:Y:S05]  /*9d20*/  BRA `(.L_x_121) ;  /* 0xffffffe000187947 */ /* 0x000fea000383ffff */
.L_x_130:
[----:B--2---:R2:W3:Y:S02]  /*9d30*/  SYNCS.PHASECHK.TRANS64.TRYWAIT P0, [R2+URZ+0x20], R0 ;  /* 0x00002000020075a7 */ /* 0x0044e400080011ff */
[----:B---3--:R-:W-:Y:S05]  /*9d40*/  @!P0 NANOSLEEP.SYNCS 0x989680 ;  /* 0x009896800000895d */ /* 0x008fea0003900000 */
[----:B------:R-:W3:Y:S02]  /*9d50*/  @!P0 SYNCS.PHASECHK.TRANS64 P0, [R2+URZ+0x20], R0 ;  /* 0x00002000020085a7 */ /* 0x000ee400080010ff */
[----:B---3--:R-:W-:Y:S05]  /*9d60*/  @!P0 BRA `(.L_x_130) ;  /* 0xfffffffc00f08947 */ /* 0x008fea000383ffff */
[----:B------:R-:W-:Y:S05]  /*9d70*/  BRA `(.L_x_129) ;  /* 0xffffffe800607947 */ /* 0x000fea000383ffff */
        .weak           $__internal_0_$__cuda_sm10x_tcgen05_guardrail_trap_col_being_dealloced_not_returned_by_alloc
        .type           $__internal_0_$__cuda_sm10x_tcgen05_guardrail_trap_col_being_dealloced_not_returned_by_alloc,@function
        .size           $__internal_0_$__cuda_sm10x_tcgen05_guardrail_trap_col_being_dealloced_not_returned_by_alloc,($__internal_1_$__cuda_sm10x_tcgen05_guardrail_trap_phase_invalid_during_alloc - $__internal_0_$__cuda_sm10x_tcgen05_guardrail_trap_col_being_dealloced_not_returned_by_alloc)
$__internal_0_$__cuda_sm10x_tcgen05_guardrail_trap_col_being_dealloced_not_returned_by_alloc:
[----:B------:R-:W-:Y:S05]  /*9d80*/  BPT.TRAP 0x1 ;  /* 0x000000040000795c */ /* 0x000fea0000300000 */
[----:B------:R-:W-:-:S04]  /*9d90*/  HFMA2 R3, -RZ, RZ, 0, 0 ;  /* 0x00000000ff037431 */ /* 0x000fc800000001ff */
[----:B------:R-:W-:Y:S05]  /*9da0*/  RET.REL.NODEC R2 `(_ZN7cutlass13device_kernelINS_4gemm6kernel13GemmUniversalIN4cute5tupleIJiiiiEEENS1_10collective13CollectiveMmaINS1_35MainloopSm100TmaUmmaWarpSpecializedILi2ELi2ELi4ENS5_IJNS4_1CILi2EEENSA_ILi1EEESC_EEEEENS5_IJNSA_ILi64EEENSA_ILi128EEESG_EEENS_10tfloat32_tENS5_IJlSC_lEEESI_SJ_NS4_8TiledMMAINS4_8MMA_AtomIJNS4_17SM100_MMA_TF32_SSISI_SI_fLi64ELi128ELNS4_4UMMA5MajorE0ELSO_0ELNSN_7ScaleInE0ELSP_0EEEEEENS4_6LayoutINS5_IJSC_SC_SC_EEENS5_IJNSA_ILi0EEESU_SU_EEEEENS5_IJNS4_10UnderscoreESX_SX_EEEEENS4_13SM90_TMA_LOADENS4_14ComposedLayoutINS4_7SwizzleILi3ELi4ELi3EEENS4_18smem_ptr_flag_bitsILi32EEENSS_INS5_IJNSA_ILi8EEENSA_ILi32EEEEEENS5_IJS17_SC_EEEEEEEvNS4_8identityENS4_23SM90_TMA_LOAD_MULTICASTES1B_vS1C_EENS_8epilogue10collective18CollectiveEpilogueINS1F_23Sm100TmaWarpSpecializedILi4ELi2ELi16ELb1ELb0EEEJSH_NS5_IJNSS_ISF_SC_EENSS_IS17_SC_EEEEESI_SJ_SI_SJ_NS1F_6fusion15FusionCallbacksIS1J_NS1N_17LinearCombinationISI_fSI_fLNS_15FloatRoundStyleE2EEESH_S1M_JEEENS4_5SM1004TMEM4LOAD26SM100_TMEM_LOAD_16dp128b8xES10_S1B_NS4_17SM75_U32x4_LDSM_NENS4_14SM90_TMA_STOREES1B_NS4_17SM90_U32x4_STSM_NENS4_39AutoVectorizingCopyWithAssumedAlignmentILi128EEEEEEvvEEEEvNT_6ParamsE) ;  /* 0xffffff6002947950 */ /* 0x000fea0003c3ffff */
        .weak           $__internal_1_$__cuda_sm10x_tcgen05_guardrail_trap_phase_invalid_during_alloc
        .type           $__internal_1_$__cuda_sm10x_tcgen05_guardrail_trap_phase_invalid_during_alloc,@function
        .size           $__internal_1_$__cuda_sm10x_tcgen05_guardrail_trap_phase_invalid_during_alloc,($__internal_2_$__cuda_sm10x_tcgen05_guardrail_trap_unallocated_columns_being_dealloced - $__internal_1_$__cuda_sm10x_tcgen05_guardrail_trap_phase_invalid_during_alloc)
$__internal_1_$__cuda_sm10x_tcgen05_guardrail_trap_phase_invalid_during_alloc:
[----:B------:R-:W-:Y:S05]  /*9db0*/  BPT.TRAP 0x1 ;  /* 0x000000040000795c */ /* 0x000fea0000300000 */
[----:B------:R-:W-:-:S04]  /*9dc0*/  MOV R5, 0x0 ;  /* 0x0000000000057802 */ /* 0x000fc80000000f00 */
[----:B------:R-:W-:Y:S05]  /*9dd0*/  RET.REL.NODEC R4 `(_ZN7cutlass13device_kernelINS_4gemm6kernel13GemmUniversalIN4cute5tupleIJiiiiEEENS1_10collective13CollectiveMmaINS1_35MainloopSm100TmaUmmaWarpSpecializedILi2ELi2ELi4ENS5_IJNS4_1CILi2EEENSA_ILi1EEESC_EEEEENS5_IJNSA_ILi64EEENSA_ILi128EEESG_EEENS_10tfloat32_tENS5_IJlSC_lEEESI_SJ_NS4_8TiledMMAINS4_8MMA_AtomIJNS4_17SM100_MMA_TF32_SSISI_SI_fLi64ELi128ELNS4_4UMMA5MajorE0ELSO_0ELNSN_7ScaleInE0ELSP_0EEEEEENS4_6LayoutINS5_IJSC_SC_SC_EEENS5_IJNSA_ILi0EEESU_SU_EEEEENS5_IJNS4_10UnderscoreESX_SX_EEEEENS4_13SM90_TMA_LOADENS4_14ComposedLayoutINS4_7SwizzleILi3ELi4ELi3EEENS4_18smem_ptr_flag_bitsILi32EEENSS_INS5_IJNSA_ILi8EEENSA_ILi32EEEEEENS5_IJS17_SC_EEEEEEEvNS4_8identityENS4_23SM90_TMA_LOAD_MULTICASTES1B_vS1C_EENS_8epilogue10collective18CollectiveEpilogueINS1F_23Sm100TmaWarpSpecializedILi4ELi2ELi16ELb1ELb0EEEJSH_NS5_IJNSS_ISF_SC_EENSS_IS17_SC_EEEEESI_SJ_SI_SJ_NS1F_6fusion15FusionCallbacksIS1J_NS1N_17LinearCombinationISI_fSI_fLNS_15FloatRoundStyleE2EEESH_S1M_JEEENS4_5SM1004TMEM4LOAD26SM100_TMEM_LOAD_16dp128b8xES10_S1B_NS4_17SM75_U32x4_LDSM_NENS4_14SM90_TMA_STOREES1B_NS4_17SM90_U32x4_STSM_NENS4_39AutoVectorizingCopyWithAssumedAlignmentILi128EEEEEEvvEEEEvNT_6ParamsE) ;  /* 0xffffff6004887950 */ /* 0x000fea0003c3ffff */
        .weak           $__internal_2_$__cuda_sm10x_tcgen05_guardrail_trap_unallocated_columns_being_dealloced
        .type           $__internal_2_$__cuda_sm10x_tcgen05_guardrail_trap_unallocated_columns_being_dealloced,@function
        .size           $__internal_2_$__cuda_sm10x_tcgen05_guardrail_trap_unallocated_columns_being_dealloced,(.L_x_181 - $__internal_2_$__cuda_sm10x_tcgen05_guardrail_trap_unallocated_columns_being_dealloced)
$__internal_2_$__cuda_sm10x_tcgen05_guardrail_trap_unallocated_columns_being_dealloced:
[----:B------:R-:W-:Y:S05]  /*9de0*/  BPT.TRAP 0x1 ;  /* 0x000000040000795c */ /* 0x000fea0000300000 */
[----:B------:R-:W-:-:S04]  /*9df0*/  HFMA2 R3, -RZ, RZ, 0, 0 ;  /* 0x00000000ff037431 */ /* 0x000fc800000001ff */
[----:B------:R-:W-:Y:S05]  /*9e00*/  RET.REL.NODEC R2 `(_ZN7cutlass13device_kernelINS_4gemm6kernel13GemmUniversalIN4cute5tupleIJiiiiEEENS1_10collective13CollectiveMmaINS1_35MainloopSm100TmaUmmaWarpSpecializedILi2ELi2ELi4ENS5_IJNS4_1CILi2EEENSA_ILi1EEESC_EEEEENS5_IJNSA_ILi64EEENSA_ILi128EEESG_EEENS_10tfloat32_tENS5_IJlSC_lEEESI_SJ_NS4_8TiledMMAINS4_8MMA_AtomIJNS4_17SM100_MMA_TF32_SSISI_SI_fLi64ELi128ELNS4_4UMMA5MajorE0ELSO_0ELNSN_7ScaleInE0ELSP_0EEEEEENS4_6LayoutINS5_IJSC_SC_SC_EEENS5_IJNSA_ILi0EEESU_SU_EEEEENS5_IJNS4_10UnderscoreESX_SX_EEEEENS4_13SM90_TMA_LOADENS4_14ComposedLayoutINS4_7SwizzleILi3ELi4ELi3EEENS4_18smem_ptr_flag_bitsILi32EEENSS_INS5_IJNSA_ILi8EEENSA_ILi32EEEEEENS5_IJS17_SC_EEEEEEEvNS4_8identityENS4_23SM90_TMA_LOAD_MULTICASTES1B_vS1C_EENS_8epilogue10collective18CollectiveEpilogueINS1F_23Sm100TmaWarpSpecializedILi4ELi2ELi16ELb1ELb0EEEJSH_NS5_IJNSS_ISF_SC_EENSS_IS17_SC_EEEEESI_SJ_SI_SJ_NS1F_6fusion15FusionCallbacksIS1J_NS1N_17LinearCombinationISI_fSI_fLNS_15FloatRoundStyleE2EEESH_S1M_JEEENS4_5SM1004TMEM4LOAD26SM100_TMEM_LOAD_16dp128b8xES10_S1B_NS4_17SM75_U32x4_LDSM_NENS4_14SM90_TMA_STOREES1B_NS4_17SM90_U32x4_STSM_NENS4_39AutoVectorizingCopyWithAssumedAlignmentILi128EEEEEEvvEEEEvNT_6ParamsE) ;  /* 0xffffff60027c7950 */ /* 0x000fea0003c3ffff */
.L_x_180:
[----:B------:R-:W-:-:S00]  /*9e10*/  BRA `(.L_x_180) ;  /* 0xfffffffc00fc7947 */ /* 0x000fc0000383ffff */
[----:B------:R-:W-:-:S00]  /*9e20*/  NOP ;  /* 0x0000000000007918 */ /* 0x000fc00000000000 */
        /* <DEDUP_REMOVED lines=13> */
.L_x_181:


//--------------------- .nv.global.init           --------------------------
	.section	.nv.global.init,"aw",@progbits
.nv.global.init:
	.type		$str$27,@object
	.size		$str$27,($str$28 - $str$27)
$str$27:
        /*0000*/ 	.byte	0x28, 0x61, 0x64, 0x64, 0x72, 0x65, 0x73, 0x73, 0x20, 0x26, 0x20, 0x6d, 0x61, 0x73, 0x6b, 0x29
        /*0010*/ 	.byte	0x20, 0x3d, 0x3d, 0x20, 0x30, 0x00
	.type		$str$28,@object
	.size		$str$28,($str$26 - $str$28)
$str$28:
        /*0016*/ 	.byte	0x2f, 0x74, 0x6d, 0x70, 0x2f, 0x63, 0x75, 0x74, 0x6c, 0x61, 0x73, 0x73, 0x5f, 0x73, 0x77, 0x65
        /*0026*/ 	.byte	0x65, 0x70, 0x5f, 0x73, 0x72, 0x63, 0x2f, 0x69, 0x6e, 0x63, 0x6c, 0x75, 0x64, 0x65, 0x2f, 0x63
        /*0036*/ 	.byte	0x75, 0x74, 0x65, 0x2f, 0x70, 0x6f, 0x69, 0x6e, 0x74, 0x65, 0x72, 0x5f, 0x66, 0x6c, 0x61, 0x67
        /*0046*/ 	.byte	0x67, 0x65, 0x64, 0x2e, 0x68, 0x70, 0x70, 0x00
	.type		$str$26,@object
	.size		$str$26,($str$25 - $str$26)
$str$26:
        /*004e*/ 	.byte	0x2f, 0x74, 0x6d, 0x70, 0x2f, 0x63, 0x75, 0x74, 0x6c, 0x61, 0x73, 0x73, 0x5f, 0x73, 0x77, 0x65
        /*005e*/ 	.byte	0x65, 0x70, 0x5f, 0x73, 0x72, 0x63, 0x2f, 0x69, 0x6e, 0x63, 0x6c, 0x75, 0x64, 0x65, 0x2f, 0x63
        /*006e*/ 	.byte	0x75, 0x74, 0x65, 0x2f, 0x61, 0x74, 0x6f, 0x6d, 0x2f, 0x63, 0x6f, 0x70, 0x79, 0x5f, 0x74, 0x72
        /*007e*/ 	.byte	0x61, 0x69, 0x74, 0x73, 0x5f, 0x73, 0x6d, 0x31, 0x30, 0x30, 0x2e, 0x68, 0x70, 0x70, 0x00
	.type		$str$25,@object
	.size		$str$25,(__unnamed_1 - $str$25)
$str$25:
        /*008d*/ 	.byte	0x28, 0x28, 0x75, 0x69, 0x6e, 0x74, 0x33, 0x32, 0x5f, 0x74, 0x28, 0x74, 0x68, 0x72, 0x65, 0x61
        /*009d*/ 	.byte	0x64, 0x49, 0x64, 0x78, 0x2e, 0x78, 0x29, 0x20, 0x2f, 0x20, 0x33, 0x32, 0x29, 0x20, 0x25, 0x20
        /*00ad*/ 	.byte	0x34, 0x29, 0x20, 0x3d, 0x3d, 0x20, 0x28, 0x28, 0x28, 0x74, 0x6d, 0x65, 0x6d, 0x5f, 0x61, 0x64
        /*00bd*/ 	.byte	0x64, 0x72, 0x20, 0x3e, 0x3e, 0x20, 0x31, 0x36, 0x29, 0x20, 0x2f, 0x20, 0x33, 0x32, 0x29, 0x20
        /*00cd*/ 	.byte	0x25, 0x20, 0x34, 0x29, 0x00
	.type		__unnamed_1,@object
	.size		__unnamed_1,(__unnamed_2 - __unnamed_1)
__unnamed_1:
        /*00d2*/ 	.byte	0x61, 0x75, 0x74, 0x6f, 0x20, 0x63, 0x75, 0x74, 0x65, 0x3a, 0x3a, 0x61, 0x73, 0x5f, 0x70, 0x6f
        /* <DEDUP_REMOVED lines=24> */
        /*0262*/ 	.byte	0x30, 0x34, 0x38, 0x3e, 0x3e, 0x3e, 0x3e, 0x5d, 0x00
	.type		__unnamed_2,@object
	.size		__unnamed_2,(.L_2 - __unnamed_2)
__unnamed_2:
        /* <DEDUP_REMOVED lines=45> */
        /*053b*/ 	.byte	0x3e, 0x3e, 0x3e, 0x5d, 0x00
.L_2:


//--------------------- .nv.shared._ZN7cutlass13device_kernelINS_4gemm6kernel13GemmUniversalIN4cute5tupleIJiiiiEEENS1_10collective13CollectiveMmaINS1_35MainloopSm100TmaUmmaWarpSpecializedILi2ELi2ELi4ENS5_IJNS4_1CILi2EEENSA_ILi1EEESC_EEEEENS5_IJNSA_ILi64EEENSA_ILi128EEESG_EEENS_10tfloat32_tENS5_IJlSC_lEEESI_SJ_NS4_8TiledMMAINS4_8MMA_AtomIJNS4_17SM100_MMA_TF32_SSISI_SI_fLi64ELi128ELNS4_4UMMA5MajorE0ELSO_0ELNSN_7ScaleInE0ELSP_0EEEEEENS4_6LayoutINS5_IJSC_SC_SC_EEENS5_IJNSA_ILi0EEESU_SU_EEEEENS5_IJNS4_10UnderscoreESX_SX_EEEEENS4_13SM90_TMA_LOADENS4_14ComposedLayoutINS4_7SwizzleILi3ELi4ELi3EEENS4_18smem_ptr_flag_bitsILi32EEENSS_INS5_IJNSA_ILi8EEENSA_ILi32EEEEEENS5_IJS17_SC_EEEEEEEvNS4_8identityENS4_23SM90_TMA_LOAD_MULTICASTES1B_vS1C_EENS_8epilogue10collective18CollectiveEpilogueINS1F_23Sm100TmaWarpSpecializedILi4ELi2ELi16ELb1ELb0EEEJSH_NS5_IJNSS_ISF_SC_EENSS_IS17_SC_EEEEESI_SJ_SI_SJ_NS1F_6fusion15FusionCallbacksIS1J_NS1N_17LinearCombinationISI_fSI_fLNS_15FloatRoundStyleE2EEESH_S1M_JEEENS4_5SM1004TMEM4LOAD26SM100_TMEM_LOAD_16dp128b8xES10_S1B_NS4_17SM75_U32x4_LDSM_NENS4_14SM90_TMA_STOREES1B_NS4_17SM90_U32x4_STSM_NENS4_39AutoVectorizingCopyWithAssumedAlignmentILi128EEEEEEvvEEEEvNT_6ParamsE --------------------------
	.section	.nv.shared._ZN7cutlass13device_kernelINS_4gemm6kernel13GemmUniversalIN4cute5tupleIJiiiiEEENS1_10collective13CollectiveMmaINS1_35MainloopSm100TmaUmmaWarpSpecializedILi2ELi2ELi4ENS5_IJNS4_1CILi2EEENSA_ILi1EEESC_EEEEENS5_IJNSA_ILi64EEENSA_ILi128EEESG_EEENS_10tfloat32_tENS5_IJlSC_lEEESI_SJ_NS4_8TiledMMAINS4_8MMA_AtomIJNS4_17SM100_MMA_TF32_SSISI_SI_fLi64ELi128ELNS4_4UMMA5MajorE0ELSO_0ELNSN_7ScaleInE0ELSP_0EEEEEENS4_6LayoutINS5_IJSC_SC_SC_EEENS5_IJNSA_ILi0EEESU_SU_EEEEENS5_IJNS4_10UnderscoreESX_SX_EEEEENS4_13SM90_TMA_LOADENS4_14ComposedLayoutINS4_7SwizzleILi3ELi4ELi3EEENS4_18smem_ptr_flag_bitsILi32EEENSS_INS5_IJNSA_ILi8EEENSA_ILi32EEEEEENS5_IJS17_SC_EEEEEEEvNS4_8identityENS4_23SM90_TMA_LOAD_MULTICASTES1B_vS1C_EENS_8epilogue10collective18CollectiveEpilogueINS1F_23Sm100TmaWarpSpecializedILi4ELi2ELi16ELb1ELb0EEEJSH_NS5_IJNSS_ISF_SC_EENSS_IS17_SC_EEEEESI_SJ_SI_SJ_NS1F_6fusion15FusionCallbacksIS1J_NS1N_17LinearCombinationISI_fSI_fLNS_15FloatRoundStyleE2EEESH_S1M_JEEENS4_5SM1004TMEM4LOAD26SM100_TMEM_LOAD_16dp128b8xES10_S1B_NS4_17SM75_U32x4_LDSM_NENS4_14SM90_TMA_STOREES1B_NS4_17SM90_U32x4_STSM_NENS4_39AutoVectorizingCopyWithAssumedAlignmentILi128EEEEEEvvEEEEvNT_6ParamsE,"aw",@nobits
	.sectionflags	@""
	.align	16
	.zero		1024


//--------------------- .nv.shared.reserved.0     --------------------------
	.section	.nv.shared.reserved.0,"aw",@nobits
	.weak		__nv_reservedSMEM_offset_0_alias
	.size		__nv_reservedSMEM_offset_0_alias, 0, 64
	.other		__nv_reservedSMEM_offset_0_alias,@"STO_CUDA_RESERVED_SHARED STV_DEFAULT"
__nv_reservedSMEM_offset_0_alias:
	.zero		0
.nv.shared.reserved.0:
	.zero		64
	.weak		__nv_reservedSMEM_tcgen05_partition
	.type		__nv_reservedSMEM_tcgen05_partition,@object
	.size		__nv_reservedSMEM_tcgen05_partition,(.L_0 - __nv_reservedSMEM_tcgen05_partition)
__nv_reservedSMEM_tcgen05_partition:
	.zero		32
.L_0:


//--------------------- .nv.global                --------------------------
	.section	.nv.global,"aw",@nobits
.nv.global:
	.type		_ZN40_INTERNAL_b576df5c_4_k_cu_9462064b_282724cute1_E,@object
	.size		_ZN40_INTERNAL_b576df5c_4_k_cu_9462064b_282724cute1_E,(_ZN40_INTERNAL_b576df5c_4_k_cu_9462064b_282724cuda3std3__45__cpo6cbeginE - _ZN40_INTERNAL_b576df5c_4_k_cu_9462064b_282724cute1_E)
_ZN40_INTERNAL_b576df5c_4_k_cu_9462064b_282724cute1_E:
	.zero		1
	.type		_ZN40_INTERNAL_b576df5c_4_k_cu_9462064b_282724cuda3std3__45__cpo6cbeginE,@object
	.size		_ZN40_INTERNAL_b576df5c_4_k_cu_9462064b_282724cuda3std3__45__cpo6cbeginE,(_ZN40_INTERNAL_b576df5c_4_k_cu_9462064b_282724cuda3std3__48in_placeE - _ZN40_INTERNAL_b576df5c_4_k_cu_9462064b_282724cuda3std3__45__cpo6cbeginE)
_ZN40_INTERNAL_b576df5c_4_k_cu_9462064b_282724cuda3std3__45__cpo6cbeginE:
	.zero		1
	.type		_ZN40_INTERNAL_b576df5c_4_k_cu_9462064b_282724cuda3std3__48in_placeE,@object
	.size		_ZN40_INTERNAL_b576df5c_4_k_cu_9462064b_282724cuda3std3__48in_placeE,(_ZN40_INTERNAL_b576df5c_4_k_cu_9462064b_282724cuda3std6ranges3__45__cpo9iter_moveE - _ZN40_INTERNAL_b576df5c_4_k_cu_9462064b_282724cuda3std3__48in_placeE)
_ZN40_INTERNAL_b576df5c_4_k_cu_9462064b_282724cuda3std3__48in_placeE:
	.zero		1
	.type		_ZN40_INTERNAL_b576df5c_4_k_cu_9462064b_282724cuda3std6ranges3__45__cpo9iter_moveE,@object
	.size		_ZN40_INTERNAL_b576df5c_4_k_cu_9462064b_282724cuda3std6ranges3__45__cpo9iter_moveE,(_ZN40_INTERNAL_b576df5c_4_k_cu_9462064b_282724cuda3std3__45__cpo5beginE - _ZN40_INTERNAL_b576df5c_4_k_cu_9462064b_282724cuda3std6ranges3__45__cpo9iter_moveE)
_ZN40_INTERNAL_b576df5c_4_k_cu_9462064b_282724cuda3std6ranges3__45__cpo9iter_moveE:
	.zero		1
	.type		_ZN40_INTERNAL_b576df5c_4_k_cu_9462064b_282724cuda3std3__45__cpo5beginE,@object
	.size		_ZN40_INTERNAL_b576df5c_4_k_cu_9462064b_282724cuda3std3__45__cpo5beginE,(_ZN40_INTERNAL_b576df5c_4_k_cu_9462064b_282724cuda3std3__442_GLOBAL__N__b576df5c_4_k_cu_9462064b_282726ignoreE - _ZN40_INTERNAL_b576df5c_4_k_cu_9462064b_282724cuda3std3__45__cpo5beginE)
_ZN40_INTERNAL_b576df5c_4_k_cu_9462064b_282724cuda3std3__45__cpo5beginE:
	.zero		1
	.type		_ZN40_INTERNAL_b576df5c_4_k_cu_9462064b_282724cuda3std3__442_GLOBAL__N__b576df5c_4_k_cu_9462064b_282726ignoreE,@object
	.size		_ZN40_INTERNAL_b576df5c_4_k_cu_9462064b_282724cuda3std3__442_GLOBAL__N__b576df5c_4_k_cu_9462064b_282726ignoreE,(_ZN40_INTERNAL_b576df5c_4_k_cu_9462064b_282724cute7productE - _ZN40_INTERNAL_b576df5c_4_k_cu_9462064b_282724cuda3std3__442_GLOBAL__N__b576df5c_4_k_cu_9462064b_282726ignoreE)
_ZN40_INTERNAL_b576df5c_4_k_cu_9462064b_282724cuda3std3__442_GLOBAL__N__b576df5c_4_k_cu_9462064b_282726ignoreE:
	.zero		1
	.type		_ZN40_INTERNAL_b576df5c_4_k_cu_9462064b_282724cute7productE,@object
	.size		_ZN40_INTERNAL_b576df5c_4_k_cu_9462064b_282724cute7productE,(_ZN40_INTERNAL_b576df5c_4_k_cu_9462064b_282724cuda3std3__45__cpo3endE - _ZN40_INTERNAL_b576df5c_4_k_cu_9462064b_282724cute7productE)
_ZN40_INTERNAL_b576df5c_4_k_cu_9462064b_282724cute7productE:
	.zero		1
	.type		_ZN40_INTERNAL_b576df5c_4_k_cu_9462064b_282724cuda3std3__45__cpo3endE,@object
	.size		_ZN40_INTERNAL_b576df5c_4_k_cu_9462064b_282724cuda3std3__45__cpo3endE,(_ZN40_INTERNAL_b576df5c_4_k_cu_9462064b_282724cuda3std3__419piecewise_constructE - _ZN40_INTERNAL_b576df5c_4_k_cu_9462064b_282724cuda3std3__45__cpo3endE)
_ZN40_INTERNAL_b576df5c_4_k_cu_9462064b_282724cuda3std3__45__cpo3endE:
	.zero		1
	.type		_ZN40_INTERNAL_b576df5c_4_k_cu_9462064b_282724cuda3std3__419piecewise_constructE,@object
	.size		_ZN40_INTERNAL_b576df5c_4_k_cu_9462064b_282724cuda3std3__419piecewise_constructE,(_ZN40_INTERNAL_b576df5c_4_k_cu_9462064b_282724cuda3std3__45__cpo4cendE - _ZN40_INTERNAL_b576df5c_4_k_cu_9462064b_282724cuda3std3__419piecewise_constructE)
_ZN40_INTERNAL_b576df5c_4_k_cu_9462064b_282724cuda3std3__419piecewise_constructE:
	.zero		1
	.type		_ZN40_INTERNAL_b576df5c_4_k_cu_9462064b_282724cuda3std3__45__cpo4cendE,@object
	.size		_ZN40_INTERNAL_b576df5c_4_k_cu_9462064b_282724cuda3std3__45__cpo4cendE,(_ZN40_INTERNAL_b576df5c_4_k_cu_9462064b_282724cuda3std6ranges3__45__cpo4swapE - _ZN40_INTERNAL_b576df5c_4_k_cu_9462064b_282724cuda3std3__45__cpo4cendE)
_ZN40_INTERNAL_b576df5c_4_k_cu_9462064b_282724cuda3std3__45__cpo4cendE:
	.zero		1
	.type		_ZN40_INTERNAL_b576df5c_4_k_cu_9462064b_282724cuda3std6ranges3__45__cpo4swapE,@object
	.size		_ZN40_INTERNAL_b576df5c_4_k_cu_9462064b_282724cuda3std6ranges3__45__cpo4swapE,(.L_10 - _ZN40_INTERNAL_b576df5c_4_k_cu_9462064b_282724cuda3std6ranges3__45__cpo4swapE)
_ZN40_INTERNAL_b576df5c_4_k_cu_9462064b_282724cuda3std6ranges3__45__cpo4swapE:
	.zero		1
.L_10:


//--------------------- .nv.constant0._ZN7cutlass13device_kernelINS_4gemm6kernel13GemmUniversalIN4cute5tupleIJiiiiEEENS1_10collective13CollectiveMmaINS1_35MainloopSm100TmaUmmaWarpSpecializedILi2ELi2ELi4ENS5_IJNS4_1CILi2EEENSA_ILi1EEESC_EEEEENS5_IJNSA_ILi64EEENSA_ILi128EEESG_EEENS_10tfloat32_tENS5_IJlSC_lEEESI_SJ_NS4_8TiledMMAINS4_8MMA_AtomIJNS4_17SM100_MMA_TF32_SSISI_SI_fLi64ELi128ELNS4_4UMMA5MajorE0ELSO_0ELNSN_7ScaleInE0ELSP_0EEEEEENS4_6LayoutINS5_IJSC_SC_SC_EEENS5_IJNSA_ILi0EEESU_SU_EEEEENS5_IJNS4_10UnderscoreESX_SX_EEEEENS4_13SM90_TMA_LOADENS4_14ComposedLayoutINS4_7SwizzleILi3ELi4ELi3EEENS4_18smem_ptr_flag_bitsILi32EEENSS_INS5_IJNSA_ILi8EEENSA_ILi32EEEEEENS5_IJS17_SC_EEEEEEEvNS4_8identityENS4_23SM90_TMA_LOAD_MULTICASTES1B_vS1C_EENS_8epilogue10collective18CollectiveEpilogueINS1F_23Sm100TmaWarpSpecializedILi4ELi2ELi16ELb1ELb0EEEJSH_NS5_IJNSS_ISF_SC_EENSS_IS17_SC_EEEEESI_SJ_SI_SJ_NS1F_6fusion15FusionCallbacksIS1J_NS1N_17LinearCombinationISI_fSI_fLNS_15FloatRoundStyleE2EEESH_S1M_JEEENS4_5SM1004TMEM4LOAD26SM100_TMEM_LOAD_16dp128b8xES10_S1B_NS4_17SM75_U32x4_LDSM_NENS4_14SM90_TMA_STOREES1B_NS4_17SM90_U32x4_STSM_NENS4_39AutoVectorizingCopyWithAssumedAlignmentILi128EEEEEEvvEEEEvNT_6ParamsE --------------------------
	.section	.nv.constant0._ZN7cutlass13device_kernelINS_4gemm6kernel13GemmUniversalIN4cute5tupleIJiiiiEEENS1_10collective13CollectiveMmaINS1_35MainloopSm100TmaUmmaWarpSpecializedILi2ELi2ELi4ENS5_IJNS4_1CILi2EEENSA_ILi1EEESC_EEEEENS5_IJNSA_ILi64EEENSA_ILi128EEESG_EEENS_10tfloat32_tENS5_IJlSC_lEEESI_SJ_NS4_8TiledMMAINS4_8MMA_AtomIJNS4_17SM100_MMA_TF32_SSISI_SI_fLi64ELi128ELNS4_4UMMA5MajorE0ELSO_0ELNSN_7ScaleInE0ELSP_0EEEEEENS4_6LayoutINS5_IJSC_SC_SC_EEENS5_IJNSA_ILi0EEESU_SU_EEEEENS5_IJNS4_10UnderscoreESX_SX_EEEEENS4_13SM90_TMA_LOADENS4_14ComposedLayoutINS4_7SwizzleILi3ELi4ELi3EEENS4_18smem_ptr_flag_bitsILi32EEENSS_INS5_IJNSA_ILi8EEENSA_ILi32EEEEEENS5_IJS17_SC_EEEEEEEvNS4_8identityENS4_23SM90_TMA_LOAD_MULTICASTES1B_vS1C_EENS_8epilogue10collective18CollectiveEpilogueINS1F_23Sm100TmaWarpSpecializedILi4ELi2ELi16ELb1ELb0EEEJSH_NS5_IJNSS_ISF_SC_EENSS_IS17_SC_EEEEESI_SJ_SI_SJ_NS1F_6fusion15FusionCallbacksIS1J_NS1N_17LinearCombinationISI_fSI_fLNS_15FloatRoundStyleE2EEESH_S1M_JEEENS4_5SM1004TMEM4LOAD26SM100_TMEM_LOAD_16dp128b8xES10_S1B_NS4_17SM75_U32x4_LDSM_NENS4_14SM90_TMA_STOREES1B_NS4_17SM90_U32x4_STSM_NENS4_39AutoVectorizingCopyWithAssumedAlignmentILi128EEEEEEvvEEEEvNT_6ParamsE,"a",@progbits
	.sectionflags	@""
	.align	4
.nv.constant0._ZN7cutlass13device_kernelINS_4gemm6kernel13GemmUniversalIN4cute5tupleIJiiiiEEENS1_10collective13CollectiveMmaINS1_35MainloopSm100TmaUmmaWarpSpecializedILi2ELi2ELi4ENS5_IJNS4_1CILi2EEENSA_ILi1EEESC_EEEEENS5_IJNSA_ILi64EEENSA_ILi128EEESG_EEENS_10tfloat32_tENS5_IJlSC_lEEESI_SJ_NS4_8TiledMMAINS4_8MMA_AtomIJNS4_17SM100_MMA_TF32_SSISI_SI_fLi64ELi128ELNS4_4UMMA5MajorE0ELSO_0ELNSN_7ScaleInE0ELSP_0EEEEEENS4_6LayoutINS5_IJSC_SC_SC_EEENS5_IJNSA_ILi0EEESU_SU_EEEEENS5_IJNS4_10UnderscoreESX_SX_EEEEENS4_13SM90_TMA_LOADENS4_14ComposedLayoutINS4_7SwizzleILi3ELi4ELi3EEENS4_18smem_ptr_flag_bitsILi32EEENSS_INS5_IJNSA_ILi8EEENSA_ILi32EEEEEENS5_IJS17_SC_EEEEEEEvNS4_8identityENS4_23SM90_TMA_LOAD_MULTICASTES1B_vS1C_EENS_8epilogue10collective18CollectiveEpilogueINS1F_23Sm100TmaWarpSpecializedILi4ELi2ELi16ELb1ELb0EEEJSH_NS5_IJNSS_ISF_SC_EENSS_IS17_SC_EEEEESI_SJ_SI_SJ_NS1F_6fusion15FusionCallbacksIS1J_NS1N_17LinearCombinationISI_fSI_fLNS_15FloatRoundStyleE2EEESH_S1M_JEEENS4_5SM1004TMEM4LOAD26SM100_TMEM_LOAD_16dp128b8xES10_S1B_NS4_17SM75_U32x4_LDSM_NENS4_14SM90_TMA_STOREES1B_NS4_17SM90_U32x4_STSM_NENS4_39AutoVectorizingCopyWithAssumedAlignmentILi128EEEEEEvvEEEEvNT_6ParamsE:
	.zero		2944


//--------------------- SYMBOLS --------------------------

	.type		.nv.reservedSmem.offset0,@object
	.size		.nv.reservedSmem.offset0,0x4
	.type		.nv.reservedSmem.cap,@object
	.size		.nv.reservedSmem.cap,0x4
	.type		__assertfail,@function
